//
// Generated by NVIDIA NVVM Compiler
//
// Compiler Build ID: CL-36424714
// Cuda compilation tools, release 13.0, V13.0.88
// Based on NVVM 20.0.0
//

.version 9.0
.target sm_100
.address_size 64

	// .globl	_Z7isprimePi
.const .align 8 .u64 d_A;
.const .align 8 .u64 d_B;
.const .align 8 .u64 d_n;

.visible .entry _Z7isprimePi(
	.param .u64 .ptr .align 1 _Z7isprimePi_param_0
)
{
	.reg .pred 	%p<17>;
	.reg .b32 	%r<56>;
	.reg .b32 	%f<3>;
	.reg .b64 	%rd<43>;

	ld.param.u64 	%rd25, [_Z7isprimePi_param_0];
	ld.const.u64 	%rd1, [d_A];
	cvt.rn.f32.s64 	%f1, %rd1;
	sqrt.rn.f32 	%f2, %f1;
	cvt.rzi.s32.f32 	%r1, %f2;
	setp.lt.s32 	%p2, %r1, 2;
	mov.b32 	%r55, 1;
	@%p2 bra 	$L__BB0_23;
	add.s32 	%r2, %r1, -1;
	add.s32 	%r25, %r1, -2;
	and.b32  	%r3, %r2, 3;
	setp.lt.u32 	%p3, %r25, 3;
	mov.b32 	%r52, 2;
	mov.b32 	%r55, 1;
	@%p3 bra 	$L__BB0_17;
	and.b32  	%r28, %r2, -4;
	neg.s32 	%r47, %r28;
	mov.b32 	%r55, 1;
	mov.b32 	%r48, 5;
	mov.b64 	%rd36, 2;
$L__BB0_3:
	or.b64  	%rd27, %rd1, %rd36;
	and.b64  	%rd28, %rd27, -4294967296;
	setp.ne.s64 	%p4, %rd28, 0;
	@%p4 bra 	$L__BB0_5;
	cvt.u32.u64 	%r29, %rd36;
	cvt.u32.u64 	%r30, %rd1;
	rem.u32 	%r31, %r30, %r29;
	cvt.u64.u32 	%rd37, %r31;
	bra.uni 	$L__BB0_6;
$L__BB0_5:
	rem.s64 	%rd37, %rd1, %rd36;
$L__BB0_6:
	add.s64 	%rd6, %rd36, 1;
	or.b64  	%rd29, %rd1, %rd6;
	and.b64  	%rd30, %rd29, -4294967296;
	setp.ne.s64 	%p5, %rd30, 0;
	@%p5 bra 	$L__BB0_8;
	cvt.u32.u64 	%r32, %rd6;
	cvt.u32.u64 	%r33, %rd1;
	rem.u32 	%r34, %r33, %r32;
	cvt.u64.u32 	%rd38, %r34;
	bra.uni 	$L__BB0_9;
$L__BB0_8:
	rem.s64 	%rd38, %rd1, %rd6;
$L__BB0_9:
	setp.eq.s64 	%p6, %rd37, 0;
	setp.eq.s64 	%p7, %rd38, 0;
	or.pred  	%p1, %p6, %p7;
	add.s32 	%r35, %r48, -1;
	cvt.u64.u32 	%rd10, %r35;
	and.b64  	%rd31, %rd1, -4294967296;
	setp.ne.s64 	%p8, %rd31, 0;
	@%p8 bra 	$L__BB0_11;
	cvt.u32.u64 	%r36, %rd10;
	cvt.u32.u64 	%r37, %rd1;
	rem.u32 	%r38, %r37, %r36;
	cvt.u64.u32 	%rd39, %r38;
	bra.uni 	$L__BB0_12;
$L__BB0_11:
	rem.s64 	%rd39, %rd1, %rd10;
$L__BB0_12:
	cvt.u64.u32 	%rd14, %r48;
	setp.ne.s64 	%p9, %rd31, 0;
	@%p9 bra 	$L__BB0_14;
	cvt.u32.u64 	%r39, %rd14;
	cvt.u32.u64 	%r40, %rd1;
	rem.u32 	%r41, %r40, %r39;
	cvt.u64.u32 	%rd40, %r41;
	bra.uni 	$L__BB0_15;
$L__BB0_14:
	rem.s64 	%rd40, %rd1, %rd14;
$L__BB0_15:
	setp.eq.s64 	%p10, %rd39, 0;
	setp.eq.s64 	%p11, %rd40, 0;
	selp.b32 	%r42, 0, %r55, %p1;
	selp.b32 	%r43, 0, %r42, %p11;
	selp.b32 	%r55, 0, %r43, %p10;
	add.s32 	%r48, %r48, 4;
	add.s32 	%r47, %r47, 4;
	add.s64 	%rd36, %rd36, 4;
	setp.ne.s32 	%p12, %r47, 0;
	@%p12 bra 	$L__BB0_3;
	add.s32 	%r52, %r48, -3;
$L__BB0_17:
	setp.eq.s32 	%p13, %r3, 0;
	@%p13 bra 	$L__BB0_23;
	cvt.u64.u32 	%rd41, %r52;
	neg.s32 	%r53, %r3;
$L__BB0_19:
	.pragma "nounroll";
	or.b64  	%rd33, %rd1, %rd41;
	and.b64  	%rd34, %rd33, -4294967296;
	setp.ne.s64 	%p14, %rd34, 0;
	@%p14 bra 	$L__BB0_21;
	cvt.u32.u64 	%r44, %rd41;
	cvt.u32.u64 	%r45, %rd1;
	rem.u32 	%r46, %r45, %r44;
	cvt.u64.u32 	%rd42, %r46;
	bra.uni 	$L__BB0_22;
$L__BB0_21:
	rem.s64 	%rd42, %rd1, %rd41;
$L__BB0_22:
	setp.eq.s64 	%p15, %rd42, 0;
	selp.b32 	%r55, 0, %r55, %p15;
	add.s64 	%rd41, %rd41, 1;
	add.s32 	%r53, %r53, 1;
	setp.ne.s32 	%p16, %r53, 0;
	@%p16 bra 	$L__BB0_19;
$L__BB0_23:
	cvta.to.global.u64 	%rd35, %rd25;
	st.global.u32 	[%rd35], %r55;
	ret;

}
	// .globl	_Z2cePlS_S_
.visible .entry _Z2cePlS_S_(
	.param .u64 .ptr .align 1 _Z2cePlS_S__param_0,
	.param .u64 .ptr .align 1 _Z2cePlS_S__param_1,
	.param .u64 .ptr .align 1 _Z2cePlS_S__param_2
)
{
	.reg .pred 	%p<27>;
	.reg .b32 	%r<65>;
	.reg .b32 	%f<3>;
	.reg .b64 	%rd<37>;

	ld.param.u64 	%rd16, [_Z2cePlS_S__param_0];
	ld.param.u64 	%rd14, [_Z2cePlS_S__param_1];
	ld.param.u64 	%rd15, [_Z2cePlS_S__param_2];
	cvta.to.global.u64 	%rd17, %rd16;
	mov.u32 	%r1, %tid.x;
	add.s32 	%r24, %r1, 2;
	cvt.u64.u32 	%rd1, %r24;
	ld.global.u64 	%rd2, [%rd17];
	setp.le.s64 	%p3, %rd2, %rd1;
	@%p3 bra 	$L__BB1_25;
	and.b64  	%rd18, %rd2, -4294967296;
	setp.ne.s64 	%p4, %rd18, 0;
	@%p4 bra 	$L__BB1_3;
	cvt.u32.u64 	%r25, %rd1;
	cvt.u32.u64 	%r26, %rd2;
	rem.u32 	%r27, %r26, %r25;
	cvt.u64.u32 	%rd33, %r27;
	bra.uni 	$L__BB1_4;
$L__BB1_3:
	rem.u64 	%rd33, %rd2, %rd1;
$L__BB1_4:
	setp.eq.s64 	%p5, %rd33, 0;
	@%p5 bra 	$L__BB1_25;
	cvt.u32.u64 	%r28, %rd1;
	cvt.rn.f32.u32 	%f1, %r28;
	sqrt.rn.f32 	%f2, %f1;
	cvt.rzi.s32.f32 	%r2, %f2;
	setp.lt.s32 	%p7, %r2, 2;
	mov.pred 	%p26, -1;
	@%p7 bra 	$L__BB1_14;
	add.s32 	%r3, %r2, -1;
	add.s32 	%r32, %r2, -2;
	and.b32  	%r4, %r3, 3;
	setp.lt.u32 	%p8, %r32, 3;
	mov.b32 	%r63, 2;
	mov.b32 	%r64, 1;
	@%p8 bra 	$L__BB1_10;
	and.b32  	%r35, %r3, -4;
	neg.s32 	%r55, %r35;
	mov.b32 	%r64, 1;
	mov.b32 	%r56, 5;
$L__BB1_8:
	add.s32 	%r37, %r56, -3;
	rem.u32 	%r38, %r28, %r37;
	setp.eq.s32 	%p9, %r38, 0;
	add.s32 	%r39, %r56, -2;
	rem.u32 	%r40, %r28, %r39;
	setp.eq.s32 	%p10, %r40, 0;
	add.s32 	%r41, %r56, -1;
	rem.u32 	%r42, %r28, %r41;
	setp.eq.s32 	%p11, %r42, 0;
	rem.u32 	%r43, %r28, %r56;
	setp.eq.s32 	%p12, %r43, 0;
	selp.b32 	%r44, 0, %r64, %p12;
	selp.b32 	%r45, 0, %r44, %p11;
	selp.b32 	%r46, 0, %r45, %p10;
	selp.b32 	%r64, 0, %r46, %p9;
	add.s32 	%r56, %r56, 4;
	add.s32 	%r55, %r55, 4;
	setp.ne.s32 	%p13, %r55, 0;
	@%p13 bra 	$L__BB1_8;
	add.s32 	%r63, %r56, -3;
$L__BB1_10:
	setp.eq.s32 	%p14, %r4, 0;
	@%p14 bra 	$L__BB1_13;
	neg.s32 	%r61, %r4;
$L__BB1_12:
	.pragma "nounroll";
	rem.u32 	%r48, %r28, %r63;
	setp.eq.s32 	%p15, %r48, 0;
	selp.b32 	%r64, 0, %r64, %p15;
	add.s32 	%r63, %r63, 1;
	add.s32 	%r61, %r61, 1;
	setp.ne.s32 	%p16, %r61, 0;
	@%p16 bra 	$L__BB1_12;
$L__BB1_13:
	setp.ne.s32 	%p26, %r64, 0;
$L__BB1_14:
	ld.const.u64 	%rd19, [d_A];
	setp.eq.s64 	%p17, %rd19, %rd1;
	not.pred 	%p18, %p26;
	or.pred  	%p19, %p18, %p17;
	ld.const.u64 	%rd22, [d_B];
	setp.eq.s64 	%p20, %rd22, %rd1;
	or.pred  	%p21, %p19, %p20;
	@%p21 bra 	$L__BB1_25;
	mov.b64 	%rd34, 1;
$L__BB1_16:
	add.s64 	%rd34, %rd2, %rd34;
	and.b64  	%rd25, %rd34, -4294967296;
	setp.ne.s64 	%p22, %rd25, 0;
	@%p22 bra 	$L__BB1_18;
	cvt.u32.u64 	%r50, %rd34;
	rem.u32 	%r51, %r50, %r28;
	cvt.u64.u32 	%rd35, %r51;
	bra.uni 	$L__BB1_19;
$L__BB1_18:
	rem.s64 	%rd35, %rd34, %rd1;
$L__BB1_19:
	setp.ne.s64 	%p23, %rd35, 0;
	mov.b64 	%rd36, 1;
	@%p23 bra 	$L__BB1_23;
	setp.ne.s64 	%p24, %rd25, 0;
	@%p24 bra 	$L__BB1_22;
	cvt.u32.u64 	%r53, %rd34;
	div.u32 	%r54, %r53, %r28;
	cvt.u64.u32 	%rd36, %r54;
	bra.uni 	$L__BB1_23;
$L__BB1_22:
	div.s64 	%rd36, %rd34, %rd1;
$L__BB1_23:
	setp.eq.s64 	%p25, %rd36, 1;
	@%p25 bra 	$L__BB1_16;
	cvta.to.global.u64 	%rd28, %rd14;
	mul.wide.u32 	%rd29, %r1, 8;
	add.s64 	%rd30, %rd28, %rd29;
	st.global.u64 	[%rd30+16], %rd1;
	cvta.to.global.u64 	%rd31, %rd15;
	add.s64 	%rd32, %rd31, %rd29;
	st.global.u64 	[%rd32+16], %rd36;
	bar.sync 	0;
$L__BB1_25:
	ret;

}
	// .globl	_Z7encryptPlS_
.visible .entry _Z7encryptPlS_(
	.param .u64 .ptr .align 1 _Z7encryptPlS__param_0,
	.param .u64 .ptr .align 1 _Z7encryptPlS__param_1
)
{
	.reg .pred 	%p<11>;
	.reg .b32 	%r<17>;
	.reg .b64 	%rd<71>;

	ld.param.u64 	%rd39, [_Z7encryptPlS__param_0];
	ld.param.u64 	%rd40, [_Z7encryptPlS__param_1];
	cvta.to.global.u64 	%rd41, %rd39;
	cvta.to.global.u64 	%rd42, %rd40;
	mov.u32 	%r1, %tid.x;
	mul.wide.u32 	%rd43, %r1, 8;
	add.s64 	%rd1, %rd42, %rd43;
	ld.global.u64 	%rd44, [%rd1];
	add.s64 	%rd2, %rd44, -96;
	ld.global.u64 	%rd3, [%rd41];
	setp.lt.s64 	%p1, %rd3, 1;
	mov.b64 	%rd70, 97;
	@%p1 bra 	$L__BB2_22;
	ld.const.u64 	%rd4, [d_n];
	and.b64  	%rd66, %rd3, 3;
	setp.lt.u64 	%p2, %rd3, 4;
	mov.b64 	%rd59, 1;
	@%p2 bra 	$L__BB2_16;
	and.b64  	%rd58, %rd3, 9223372036854775804;
	mov.b64 	%rd59, 1;
	cvt.u32.u64 	%r2, %rd4;
$L__BB2_3:
	mul.lo.s64 	%rd9, %rd59, %rd2;
	or.b64  	%rd48, %rd9, %rd4;
	and.b64  	%rd49, %rd48, -4294967296;
	setp.ne.s64 	%p3, %rd49, 0;
	@%p3 bra 	$L__BB2_5;
	cvt.u32.u64 	%r3, %rd9;
	rem.u32 	%r4, %r3, %r2;
	cvt.u64.u32 	%rd60, %r4;
	bra.uni 	$L__BB2_6;
$L__BB2_5:
	rem.s64 	%rd60, %rd9, %rd4;
$L__BB2_6:
	mul.lo.s64 	%rd13, %rd60, %rd2;
	or.b64  	%rd50, %rd13, %rd4;
	and.b64  	%rd51, %rd50, -4294967296;
	setp.ne.s64 	%p4, %rd51, 0;
	@%p4 bra 	$L__BB2_8;
	cvt.u32.u64 	%r6, %rd13;
	rem.u32 	%r7, %r6, %r2;
	cvt.u64.u32 	%rd61, %r7;
	bra.uni 	$L__BB2_9;
$L__BB2_8:
	rem.s64 	%rd61, %rd13, %rd4;
$L__BB2_9:
	mul.lo.s64 	%rd17, %rd61, %rd2;
	or.b64  	%rd52, %rd17, %rd4;
	and.b64  	%rd53, %rd52, -4294967296;
	setp.ne.s64 	%p5, %rd53, 0;
	@%p5 bra 	$L__BB2_11;
	cvt.u32.u64 	%r9, %rd17;
	rem.u32 	%r10, %r9, %r2;
	cvt.u64.u32 	%rd62, %r10;
	bra.uni 	$L__BB2_12;
$L__BB2_11:
	rem.s64 	%rd62, %rd17, %rd4;
$L__BB2_12:
	mul.lo.s64 	%rd21, %rd62, %rd2;
	or.b64  	%rd54, %rd21, %rd4;
	and.b64  	%rd55, %rd54, -4294967296;
	setp.ne.s64 	%p6, %rd55, 0;
	@%p6 bra 	$L__BB2_14;
	cvt.u32.u64 	%r12, %rd21;
	rem.u32 	%r13, %r12, %r2;
	cvt.u64.u32 	%rd59, %r13;
	bra.uni 	$L__BB2_15;
$L__BB2_14:
	rem.s64 	%rd59, %rd21, %rd4;
$L__BB2_15:
	add.s64 	%rd58, %rd58, -4;
	setp.ne.s64 	%p7, %rd58, 0;
	@%p7 bra 	$L__BB2_3;
$L__BB2_16:
	setp.eq.s64 	%p8, %rd66, 0;
	@%p8 bra 	$L__BB2_21;
$L__BB2_17:
	.pragma "nounroll";
	mul.lo.s64 	%rd30, %rd59, %rd2;
	or.b64  	%rd56, %rd30, %rd4;
	and.b64  	%rd57, %rd56, -4294967296;
	setp.ne.s64 	%p9, %rd57, 0;
	@%p9 bra 	$L__BB2_19;
	cvt.u32.u64 	%r14, %rd4;
	cvt.u32.u64 	%r15, %rd30;
	rem.u32 	%r16, %r15, %r14;
	cvt.u64.u32 	%rd59, %r16;
	bra.uni 	$L__BB2_20;
$L__BB2_19:
	rem.s64 	%rd59, %rd30, %rd4;
$L__BB2_20:
	add.s64 	%rd66, %rd66, -1;
	setp.ne.s64 	%p10, %rd66, 0;
	@%p10 bra 	$L__BB2_17;
$L__BB2_21:
	add.s64 	%rd70, %rd59, 96;
$L__BB2_22:
	st.global.u64 	[%rd1], %rd70;
	ret;

}
	// .globl	_Z7decryptPlS_
.visible .entry _Z7decryptPlS_(
	.param .u64 .ptr .align 1 _Z7decryptPlS__param_0,
	.param .u64 .ptr .align 1 _Z7decryptPlS__param_1
)
{
	.reg .pred 	%p<11>;
	.reg .b32 	%r<17>;
	.reg .b64 	%rd<71>;

	ld.param.u64 	%rd39, [_Z7decryptPlS__param_0];
	ld.param.u64 	%rd40, [_Z7decryptPlS__param_1];
	cvta.to.global.u64 	%rd41, %rd39;
	cvta.to.global.u64 	%rd42, %rd40;
	mov.u32 	%r1, %tid.x;
	mul.wide.u32 	%rd43, %r1, 8;
	add.s64 	%rd1, %rd42, %rd43;
	ld.global.u64 	%rd44, [%rd1];
	add.s64 	%rd2, %rd44, -96;
	ld.global.u64 	%rd3, [%rd41];
	setp.lt.s64 	%p1, %rd3, 1;
	mov.b64 	%rd70, 97;
	@%p1 bra 	$L__BB3_22;
	ld.const.u64 	%rd4, [d_n];
	and.b64  	%rd66, %rd3, 3;
	setp.lt.u64 	%p2, %rd3, 4;
	mov.b64 	%rd59, 1;
	@%p2 bra 	$L__BB3_16;
	and.b64  	%rd58, %rd3, 9223372036854775804;
	mov.b64 	%rd59, 1;
	cvt.u32.u64 	%r2, %rd4;
$L__BB3_3:
	mul.lo.s64 	%rd9, %rd59, %rd2;
	or.b64  	%rd48, %rd9, %rd4;
	and.b64  	%rd49, %rd48, -4294967296;
	setp.ne.s64 	%p3, %rd49, 0;
	@%p3 bra 	$L__BB3_5;
	cvt.u32.u64 	%r3, %rd9;
	rem.u32 	%r4, %r3, %r2;
	cvt.u64.u32 	%rd60, %r4;
	bra.uni 	$L__BB3_6;
$L__BB3_5:
	rem.s64 	%rd60, %rd9, %rd4;
$L__BB3_6:
	mul.lo.s64 	%rd13, %rd60, %rd2;
	or.b64  	%rd50, %rd13, %rd4;
	and.b64  	%rd51, %rd50, -4294967296;
	setp.ne.s64 	%p4, %rd51, 0;
	@%p4 bra 	$L__BB3_8;
	cvt.u32.u64 	%r6, %rd13;
	rem.u32 	%r7, %r6, %r2;
	cvt.u64.u32 	%rd61, %r7;
	bra.uni 	$L__BB3_9;
$L__BB3_8:
	rem.s64 	%rd61, %rd13, %rd4;
$L__BB3_9:
	mul.lo.s64 	%rd17, %rd61, %rd2;
	or.b64  	%rd52, %rd17, %rd4;
	and.b64  	%rd53, %rd52, -4294967296;
	setp.ne.s64 	%p5, %rd53, 0;
	@%p5 bra 	$L__BB3_11;
	cvt.u32.u64 	%r9, %rd17;
	rem.u32 	%r10, %r9, %r2;
	cvt.u64.u32 	%rd62, %r10;
	bra.uni 	$L__BB3_12;
$L__BB3_11:
	rem.s64 	%rd62, %rd17, %rd4;
$L__BB3_12:
	mul.lo.s64 	%rd21, %rd62, %rd2;
	or.b64  	%rd54, %rd21, %rd4;
	and.b64  	%rd55, %rd54, -4294967296;
	setp.ne.s64 	%p6, %rd55, 0;
	@%p6 bra 	$L__BB3_14;
	cvt.u32.u64 	%r12, %rd21;
	rem.u32 	%r13, %r12, %r2;
	cvt.u64.u32 	%rd59, %r13;
	bra.uni 	$L__BB3_15;
$L__BB3_14:
	rem.s64 	%rd59, %rd21, %rd4;
$L__BB3_15:
	add.s64 	%rd58, %rd58, -4;
	setp.ne.s64 	%p7, %rd58, 0;
	@%p7 bra 	$L__BB3_3;
$L__BB3_16:
	setp.eq.s64 	%p8, %rd66, 0;
	@%p8 bra 	$L__BB3_21;
$L__BB3_17:
	.pragma "nounroll";
	mul.lo.s64 	%rd30, %rd59, %rd2;
	or.b64  	%rd56, %rd30, %rd4;
	and.b64  	%rd57, %rd56, -4294967296;
	setp.ne.s64 	%p9, %rd57, 0;
	@%p9 bra 	$L__BB3_19;
	cvt.u32.u64 	%r14, %rd4;
	cvt.u32.u64 	%r15, %rd30;
	rem.u32 	%r16, %r15, %r14;
	cvt.u64.u32 	%rd59, %r16;
	bra.uni 	$L__BB3_20;
$L__BB3_19:
	rem.s64 	%rd59, %rd30, %rd4;
$L__BB3_20:
	add.s64 	%rd66, %rd66, -1;
	setp.ne.s64 	%p10, %rd66, 0;
	@%p10 bra 	$L__BB3_17;
$L__BB3_21:
	add.s64 	%rd70, %rd59, 96;
$L__BB3_22:
	st.global.u64 	[%rd1], %rd70;
	ret;

}


// ===== COMPILED SASS (sm_100) =====

	.target	sm_100

	.elftype	@"ET_EXEC"


//--------------------- .note.nv.tkinfo           --------------------------
	.section	.note.nv.tkinfo,"",@"SHT_NOTE"
	.sectionflags	@"SHF_NOTE_NV_TKINFO"
	.tkinfo
        /*0018*/ 	.word	0x00000002
        /*0030*/ 	.string	""
        /*0030*/ 	.string	"ptxas"
        /*0030*/ 	.string	"Cuda compilation tools, release 13.0, V13.0.88"
        /*0030*/ 	.string	"Build cuda_13.0.r13.0/compiler.36424714_0"
        /*0030*/ 	.string	"-arch sm_100 -m 64 "



//--------------------- .note.nv.cuinfo           --------------------------
	.section	.note.nv.cuinfo,"",@"SHT_NOTE"
	.sectionflags	@"SHF_NOTE_NV_CUINFO"
        /*0018*/ 	.short	0x0002
        /*001a*/ 	.short	0x0064
        /*001c*/ 	.short	0x0082
	.zero		2


//--------------------- .nv.info                  --------------------------
	.section	.nv.info,"",@"SHT_CUDA_INFO"
	.align	4


	//----- nvinfo : EIATTR_REGCOUNT
	.align		4
        /*0000*/ 	.byte	0x04, 0x2f
        /*0002*/ 	.short	(.L_4 - .L_3)
	.align		4
.L_3:
        /*0004*/ 	.word	index@(_Z7isprimePi)
        /*0008*/ 	.word	0x0000001c


	//----- nvinfo : EIATTR_FRAME_SIZE
	.align		4
.L_4:
        /*000c*/ 	.byte	0x04, 0x11
        /*000e*/ 	.short	(.L_6 - .L_5)
	.align		4
.L_5:
        /*0010*/ 	.word	index@($__internal_7_$__cuda_sm20_sqrt_rn_f32_slowpath)
        /*0014*/ 	.word	0x00000000


	//----- nvinfo : EIATTR_FRAME_SIZE
	.align		4
.L_6:
        /*0018*/ 	.byte	0x04, 0x11
        /*001a*/ 	.short	(.L_8 - .L_7)
	.align		4
.L_7:
        /*001c*/ 	.word	index@($__internal_6_$__cuda_sm20_rem_s64)
        /*0020*/ 	.word	0x00000000


	//----- nvinfo : EIATTR_FRAME_SIZE
	.align		4
.L_8:
        /*0024*/ 	.byte	0x04, 0x11
        /*0026*/ 	.short	(.L_10 - .L_9)
	.align		4
.L_9:
        /*0028*/ 	.word	index@(_Z7isprimePi)
        /*002c*/ 	.word	0x00000000


	//----- nvinfo : EIATTR_REGCOUNT
	.align		4
.L_10:
        /*0030*/ 	.byte	0x04, 0x2f
        /*0032*/ 	.short	(.L_12 - .L_11)
	.align		4
.L_11:
        /*0034*/ 	.word	index@(_Z2cePlS_S_)
        /*0038*/ 	.word	0x00000020


	//----- nvinfo : EIATTR_FRAME_SIZE
	.align		4
.L_12:
        /*003c*/ 	.byte	0x04, 0x11
        /*003e*/ 	.short	(.L_14 - .L_13)
	.align		4
.L_13:
        /*0040*/ 	.word	index@($__internal_5_$__cuda_sm20_sqrt_rn_f32_slowpath)
        /*0044*/ 	.word	0x00000000


	//----- nvinfo : EIATTR_FRAME_SIZE
	.align		4
.L_14:
        /*0048*/ 	.byte	0x04, 0x11
        /*004a*/ 	.short	(.L_16 - .L_15)
	.align		4
.L_15:
        /*004c*/ 	.word	index@($__internal_4_$__cuda_sm20_rem_u64)
        /*0050*/ 	.word	0x00000000


	//----- nvinfo : EIATTR_FRAME_SIZE
	.align		4
.L_16:
        /*0054*/ 	.byte	0x04, 0x11
        /*0056*/ 	.short	(.L_18 - .L_17)
	.align		4
.L_17:
        /*0058*/ 	.word	index@($__internal_3_$__cuda_sm20_rem_s64)
        /*005c*/ 	.word	0x00000000


	//----- nvinfo : EIATTR_FRAME_SIZE
	.align		4
.L_18:
        /*0060*/ 	.byte	0x04, 0x11
        /*0062*/ 	.short	(.L_20 - .L_19)
	.align		4
.L_19:
        /*0064*/ 	.word	index@($__internal_2_$__cuda_sm20_div_s64)
        /*0068*/ 	.word	0x00000000


	//----- nvinfo : EIATTR_FRAME_SIZE
	.align		4
.L_20:
        /*006c*/ 	.byte	0x04, 0x11
        /*006e*/ 	.short	(.L_22 - .L_21)
	.align		4
.L_21:
        /*0070*/ 	.word	index@(_Z2cePlS_S_)
        /*0074*/ 	.word	0x00000000


	//----- nvinfo : EIATTR_REGCOUNT
	.align		4
.L_22:
        /*0078*/ 	.byte	0x04, 0x2f
        /*007a*/ 	.short	(.L_24 - .L_23)
	.align		4
.L_23:
        /*007c*/ 	.word	index@(_Z7encryptPlS_)
        /*0080*/ 	.word	0x00000018


	//----- nvinfo : EIATTR_FRAME_SIZE
	.align		4
.L_24:
        /*0084*/ 	.byte	0x04, 0x11
        /*0086*/ 	.short	(.L_26 - .L_25)
	.align		4
.L_25:
        /*0088*/ 	.word	index@($__internal_1_$__cuda_sm20_rem_s64)
        /*008c*/ 	.word	0x00000000


	//----- nvinfo : EIATTR_FRAME_SIZE
	.align		4
.L_26:
        /*0090*/ 	.byte	0x04, 0x11
        /*0092*/ 	.short	(.L_28 - .L_27)
	.align		4
.L_27:
        /*0094*/ 	.word	index@(_Z7encryptPlS_)
        /*0098*/ 	.word	0x00000000


	//----- nvinfo : EIATTR_REGCOUNT
	.align		4
.L_28:
        /*009c*/ 	.byte	0x04, 0x2f
        /*009e*/ 	.short	(.L_30 - .L_29)
	.align		4
.L_29:
        /*00a0*/ 	.word	index@(_Z7decryptPlS_)
        /*00a4*/ 	.word	0x00000018


	//----- nvinfo : EIATTR_FRAME_SIZE
	.align		4
.L_30:
        /*00a8*/ 	.byte	0x04, 0x11
        /*00aa*/ 	.short	(.L_32 - .L_31)
	.align		4
.L_31:
        /*00ac*/ 	.word	index@($__internal_0_$__cuda_sm20_rem_s64)
        /*00b0*/ 	.word	0x00000000


	//----- nvinfo : EIATTR_FRAME_SIZE
	.align		4
.L_32:
        /*00b4*/ 	.byte	0x04, 0x11
        /*00b6*/ 	.short	(.L_34 - .L_33)
	.align		4
.L_33:
        /*00b8*/ 	.word	index@(_Z7decryptPlS_)
        /*00bc*/ 	.word	0x00000000


	//----- nvinfo : EIATTR_MIN_STACK_SIZE
	.align		4
.L_34:
        /*00c0*/ 	.byte	0x04, 0x12
        /*00c2*/ 	.short	(.L_36 - .L_35)
	.align		4
.L_35:
        /*00c4*/ 	.word	index@(_Z7decryptPlS_)
        /*00c8*/ 	.word	0x00000000


	//----- nvinfo : EIATTR_MIN_STACK_SIZE
	.align		4
.L_36:
        /*00cc*/ 	.byte	0x04, 0x12
        /*00ce*/ 	.short	(.L_38 - .L_37)
	.align		4
.L_37:
        /*00d0*/ 	.word	index@(_Z7encryptPlS_)
        /*00d4*/ 	.word	0x00000000


	//----- nvinfo : EIATTR_MIN_STACK_SIZE
	.align		4
.L_38:
        /*00d8*/ 	.byte	0x04, 0x12
        /*00da*/ 	.short	(.L_40 - .L_39)
	.align		4
.L_39:
        /*00dc*/ 	.word	index@(_Z2cePlS_S_)
        /*00e0*/ 	.word	0x00000000


	//----- nvinfo : EIATTR_MIN_STACK_SIZE
	.align		4
.L_40:
        /*00e4*/ 	.byte	0x04, 0x12
        /*00e6*/ 	.short	(.L_42 - .L_41)
	.align		4
.L_41:
        /*00e8*/ 	.word	index@(_Z7isprimePi)
        /*00ec*/ 	.word	0x00000000
.L_42:


//--------------------- .nv.compat                --------------------------
	.section	.nv.compat,"",@"SHT_CUDA_COMPAT_INFO"
	.align	4
        /*0000*/ 	.byte	0x02, 0x09, 0x00, 0x00, 0x02, 0x02, 0x01, 0x00, 0x02, 0x05, 0x05, 0x00, 0x03, 0x07, 0x01, 0x01
        /*0010*/ 	.byte	0x02, 0x03, 0x00, 0x00, 0x02, 0x06, 0x01, 0x00, 0x04, 0x0b, 0x08, 0x00, 0x01, 0x00, 0x00, 0x00
        /*0020*/ 	.byte	0x00, 0x00, 0x00, 0x00


//--------------------- .nv.info._Z7decryptPlS_   --------------------------
	.section	.nv.info._Z7decryptPlS_,"",@"SHT_CUDA_INFO"
	.sectionflags	@""
	.align	4


	//----- nvinfo : EIATTR_CUDA_API_VERSION
	.align		4
        /*0000*/ 	.byte	0x04, 0x37
        /*0002*/ 	.short	(.L_44 - .L_43)
.L_43:
        /*0004*/ 	.word	0x00000082


	//----- nvinfo : EIATTR_KPARAM_INFO
	.align		4
.L_44:
        /*0008*/ 	.byte	0x04, 0x17
        /*000a*/ 	.short	(.L_46 - .L_45)
.L_45:
        /*000c*/ 	.word	0x00000000
        /*0010*/ 	.short	0x0001
        /*0012*/ 	.short	0x0008
        /*0014*/ 	.byte	0x00, 0xf5, 0x21, 0x00


	//----- nvinfo : EIATTR_KPARAM_INFO
	.align		4
.L_46:
        /*0018*/ 	.byte	0x04, 0x17
        /*001a*/ 	.short	(.L_48 - .L_47)
.L_47:
        /*001c*/ 	.word	0x00000000
        /*0020*/ 	.short	0x0000
        /*0022*/ 	.short	0x0000
        /*0024*/ 	.byte	0x00, 0xf5, 0x21, 0x00


	//----- nvinfo : EIATTR_SPARSE_MMA_MASK
	.align		4
.L_48:
        /*0028*/ 	.byte	0x03, 0x50
        /*002a*/ 	.short	0x0000


	//----- nvinfo : EIATTR_MAXREG_COUNT
	.align		4
        /*002c*/ 	.byte	0x03, 0x1b
        /*002e*/ 	.short	0x00ff


	//----- nvinfo : EIATTR_MERCURY_ISA_VERSION
	.align		4
        /*0030*/ 	.byte	0x03, 0x5f
        /*0032*/ 	.short	0x0101


	//----- nvinfo : EIATTR_VRC_CTA_INIT_COUNT
	.align		4
        /*0034*/ 	.byte	0x02, 0x4a
	.zero		1
	.zero		1


	//----- nvinfo : EIATTR_EXIT_INSTR_OFFSETS
	.align		4
        /*0038*/ 	.byte	0x04, 0x1c
        /*003a*/ 	.short	(.L_50 - .L_49)


	//   ....[0]....
.L_49:
        /*003c*/ 	.word	0x00000cc0


	//----- nvinfo : EIATTR_CRS_STACK_SIZE
	.align		4
.L_50:
        /*0040*/ 	.byte	0x04, 0x1e
        /*0042*/ 	.short	(.L_52 - .L_51)
.L_51:
        /*0044*/ 	.word	0x00000000


	//----- nvinfo : EIATTR_CBANK_PARAM_SIZE
	.align		4
.L_52:
        /*0048*/ 	.byte	0x03, 0x19
        /*004a*/ 	.short	0x0010


	//----- nvinfo : EIATTR_PARAM_CBANK
	.align		4
        /*004c*/ 	.byte	0x04, 0x0a
        /*004e*/ 	.short	(.L_54 - .L_53)
	.align		4
.L_53:
        /*0050*/ 	.word	index@(.nv.constant0._Z7decryptPlS_)
        /*0054*/ 	.short	0x0380
        /*0056*/ 	.short	0x0010


	//----- nvinfo : EIATTR_SW_WAR
	.align		4
.L_54:
        /*0058*/ 	.byte	0x04, 0x36
        /*005a*/ 	.short	(.L_56 - .L_55)
.L_55:
        /*005c*/ 	.word	0x00000008
.L_56:


//--------------------- .nv.info._Z7encryptPlS_   --------------------------
	.section	.nv.info._Z7encryptPlS_,"",@"SHT_CUDA_INFO"
	.sectionflags	@""
	.align	4


	//----- nvinfo : EIATTR_CUDA_API_VERSION
	.align		4
        /*0000*/ 	.byte	0x04, 0x37
        /*0002*/ 	.short	(.L_58 - .L_57)
.L_57:
        /*0004*/ 	.word	0x00000082


	//----- nvinfo : EIATTR_KPARAM_INFO
	.align		4
.L_58:
        /*0008*/ 	.byte	0x04, 0x17
        /*000a*/ 	.short	(.L_60 - .L_59)
.L_59:
        /*000c*/ 	.word	0x00000000
        /*0010*/ 	.short	0x0001
        /*0012*/ 	.short	0x0008
        /*0014*/ 	.byte	0x00, 0xf5, 0x21, 0x00


	//----- nvinfo : EIATTR_KPARAM_INFO
	.align		4
.L_60:
        /*0018*/ 	.byte	0x04, 0x17
        /*001a*/ 	.short	(.L_62 - .L_61)
.L_61:
        /*001c*/ 	.word	0x00000000
        /*0020*/ 	.short	0x0000
        /*0022*/ 	.short	0x0000
        /*0024*/ 	.byte	0x00, 0xf5, 0x21, 0x00


	//----- nvinfo : EIATTR_SPARSE_MMA_MASK
	.align		4
.L_62:
        /*0028*/ 	.byte	0x03, 0x50
        /*002a*/ 	.short	0x0000


	//----- nvinfo : EIATTR_MAXREG_COUNT
	.align		4
        /*002c*/ 	.byte	0x03, 0x1b
        /*002e*/ 	.short	0x00ff


	//----- nvinfo : EIATTR_MERCURY_ISA_VERSION
	.align		4
        /*0030*/ 	.byte	0x03, 0x5f
        /*0032*/ 	.short	0x0101


	//----- nvinfo : EIATTR_VRC_CTA_INIT_COUNT
	.align		4
        /*0034*/ 	.byte	0x02, 0x4a
	.zero		1
	.zero		1


	//----- nvinfo : EIATTR_EXIT_INSTR_OFFSETS
	.align		4
        /*0038*/ 	.byte	0x04, 0x1c
        /*003a*/ 	.short	(.L_64 - .L_63)


	//   ....[0]....
.L_63:
        /*003c*/ 	.word	0x00000cc0


	//----- nvinfo : EIATTR_CRS_STACK_SIZE
	.align		4
.L_64:
        /*0040*/ 	.byte	0x04, 0x1e
        /*0042*/ 	.short	(.L_66 - .L_65)
.L_65:
        /*0044*/ 	.word	0x00000000


	//----- nvinfo : EIATTR_CBANK_PARAM_SIZE
	.align		4
.L_66:
        /*0048*/ 	.byte	0x03, 0x19
        /*004a*/ 	.short	0x0010


	//----- nvinfo : EIATTR_PARAM_CBANK
	.align		4
        /*004c*/ 	.byte	0x04, 0x0a
        /*004e*/ 	.short	(.L_68 - .L_67)
	.align		4
.L_67:
        /*0050*/ 	.word	index@(.nv.constant0._Z7encryptPlS_)
        /*0054*/ 	.short	0x0380
        /*0056*/ 	.short	0x0010


	//----- nvinfo : EIATTR_SW_WAR
	.align		4
.L_68:
        /*0058*/ 	.byte	0x04, 0x36
        /*005a*/ 	.short	(.L_70 - .L_69)
.L_69:
        /*005c*/ 	.word	0x00000008
.L_70:


//--------------------- .nv.info._Z2cePlS_S_      --------------------------
	.section	.nv.info._Z2cePlS_S_,"",@"SHT_CUDA_INFO"
	.sectionflags	@""
	.align	4


	//----- nvinfo : EIATTR_CUDA_API_VERSION
	.align		4
        /*0000*/ 	.byte	0x04, 0x37
        /*0002*/ 	.short	(.L_72 - .L_71)
.L_71:
        /*0004*/ 	.word	0x00000082


	//----- nvinfo : EIATTR_KPARAM_INFO
	.align		4
.L_72:
        /*0008*/ 	.byte	0x04, 0x17
        /*000a*/ 	.short	(.L_74 - .L_73)
.L_73:
        /*000c*/ 	.word	0x00000000
        /*0010*/ 	.short	0x0002
        /*0012*/ 	.short	0x0010
        /*0014*/ 	.byte	0x00, 0xf5, 0x21, 0x00


	//----- nvinfo : EIATTR_KPARAM_INFO
	.align		4
.L_74:
        /*0018*/ 	.byte	0x04, 0x17
        /*001a*/ 	.short	(.L_76 - .L_75)
.L_75:
        /*001c*/ 	.word	0x00000000
        /*0020*/ 	.short	0x0001
        /*0022*/ 	.short	0x0008
        /*0024*/ 	.byte	0x00, 0xf5, 0x21, 0x00


	//----- nvinfo : EIATTR_KPARAM_INFO
	.align		4
.L_76:
        /*0028*/ 	.byte	0x04, 0x17
        /*002a*/ 	.short	(.L_78 - .L_77)
.L_77:
        /*002c*/ 	.word	0x00000000
        /*0030*/ 	.short	0x0000
        /*0032*/ 	.short	0x0000
        /*0034*/ 	.byte	0x00, 0xf5, 0x21, 0x00


	//----- nvinfo : EIATTR_SPARSE_MMA_MASK
	.align		4
.L_78:
        /*0038*/ 	.byte	0x03, 0x50
        /*003a*/ 	.short	0x0000


	//----- nvinfo : EIATTR_MAXREG_COUNT
	.align		4
        /*003c*/ 	.byte	0x03, 0x1b
        /*003e*/ 	.short	0x00ff


	//----- nvinfo : EIATTR_NUM_BARRIERS
	.align		4
        /*0040*/ 	.byte	0x02, 0x4c
        /*0042*/ 	.byte	0x01
	.zero		1


	//----- nvinfo : EIATTR_MERCURY_ISA_VERSION
	.align		4
        /*0044*/ 	.byte	0x03, 0x5f
        /*0046*/ 	.short	0x0101


	//----- nvinfo : EIATTR_VRC_CTA_INIT_COUNT
	.align		4
        /*0048*/ 	.byte	0x02, 0x4a
	.zero		1
	.zero		1


	//----- nvinfo : EIATTR_EXIT_INSTR_OFFSETS
	.align		4
        /*004c*/ 	.byte	0x04, 0x1c
        /*004e*/ 	.short	(.L_80 - .L_79)


	//   ....[0]....
.L_79:
        /*0050*/ 	.word	0x00000080


	//   ....[1]....
        /*0054*/ 	.word	0x00000230


	//   ....[2]....
        /*0058*/ 	.word	0x00000bd0


	//   ....[3]....
        /*005c*/ 	.word	0x000010a0


	//----- nvinfo : EIATTR_CRS_STACK_SIZE
	.align		4
.L_80:
        /*0060*/ 	.byte	0x04, 0x1e
        /*0062*/ 	.short	(.L_82 - .L_81)
.L_81:
        /*0064*/ 	.word	0x00000000


	//----- nvinfo : EIATTR_CBANK_PARAM_SIZE
	.align		4
.L_82:
        /*0068*/ 	.byte	0x03, 0x19
        /*006a*/ 	.short	0x0018


	//----- nvinfo : EIATTR_PARAM_CBANK
	.align		4
        /*006c*/ 	.byte	0x04, 0x0a
        /*006e*/ 	.short	(.L_84 - .L_83)
	.align		4
.L_83:
        /*0070*/ 	.word	index@(.nv.constant0._Z2cePlS_S_)
        /*0074*/ 	.short	0x0380
        /*0076*/ 	.short	0x0018


	//----- nvinfo : EIATTR_SW_WAR
	.align		4
.L_84:
        /*0078*/ 	.byte	0x04, 0x36
        /*007a*/ 	.short	(.L_86 - .L_85)
.L_85:
        /*007c*/ 	.word	0x00000008
.L_86:


//--------------------- .nv.info._Z7isprimePi     --------------------------
	.section	.nv.info._Z7isprimePi,"",@"SHT_CUDA_INFO"
	.sectionflags	@""
	.align	4


	//----- nvinfo : EIATTR_CUDA_API_VERSION
	.align		4
        /*0000*/ 	.byte	0x04, 0x37
        /*0002*/ 	.short	(.L_88 - .L_87)
.L_87:
        /*0004*/ 	.word	0x00000082


	//----- nvinfo : EIATTR_KPARAM_INFO
	.align		4
.L_88:
        /*0008*/ 	.byte	0x04, 0x17
        /*000a*/ 	.short	(.L_90 - .L_89)
.L_89:
        /*000c*/ 	.word	0x00000000
        /*0010*/ 	.short	0x0000
        /*0012*/ 	.short	0x0000
        /*0014*/ 	.byte	0x00, 0xf5, 0x21, 0x00


	//----- nvinfo : EIATTR_SPARSE_MMA_MASK
	.align		4
.L_90:
        /*0018*/ 	.byte	0x03, 0x50
        /*001a*/ 	.short	0x0000


	//----- nvinfo : EIATTR_MAXREG_COUNT
	.align		4
        /*001c*/ 	.byte	0x03, 0x1b
        /*001e*/ 	.short	0x00ff


	//----- nvinfo : EIATTR_MERCURY_ISA_VERSION
	.align		4
        /*0020*/ 	.byte	0x03, 0x5f
        /*0022*/ 	.short	0x0101


	//----- nvinfo : EIATTR_VRC_CTA_INIT_COUNT
	.align		4
        /*0024*/ 	.byte	0x02, 0x4a
	.zero		1
	.zero		1


	//----- nvinfo : EIATTR_EXIT_INSTR_OFFSETS
	.align		4
        /*0028*/ 	.byte	0x04, 0x1c
        /*002a*/ 	.short	(.L_92 - .L_91)


	//   ....[0]....
.L_91:
        /*002c*/ 	.word	0x00000cb0


	//----- nvinfo : EIATTR_CRS_STACK_SIZE
	.align		4
.L_92:
        /*0030*/ 	.byte	0x04, 0x1e
        /*0032*/ 	.short	(.L_94 - .L_93)
.L_93:
        /*0034*/ 	.word	0x00000000


	//----- nvinfo : EIATTR_CBANK_PARAM_SIZE
	.align		4
.L_94:
        /*0038*/ 	.byte	0x03, 0x19
        /*003a*/ 	.short	0x0008


	//----- nvinfo : EIATTR_PARAM_CBANK
	.align		4
        /*003c*/ 	.byte	0x04, 0x0a
        /*003e*/ 	.short	(.L_96 - .L_95)
	.align		4
.L_95:
        /*0040*/ 	.word	index@(.nv.constant0._Z7isprimePi)
        /*0044*/ 	.short	0x0380
        /*0046*/ 	.short	0x0008


	//----- nvinfo : EIATTR_SW_WAR
	.align		4
.L_96:
        /*0048*/ 	.byte	0x04, 0x36
        /*004a*/ 	.short	(.L_98 - .L_97)
.L_97:
        /*004c*/ 	.word	0x00000008
.L_98:


//--------------------- .nv.callgraph             --------------------------
	.section	.nv.callgraph,"",@"SHT_CUDA_CALLGRAPH"
	.align	4
	.sectionentsize	8
	.align		4
        /*0000*/ 	.word	0x00000000
	.align		4
        /*0004*/ 	.word	0xffffffff
	.align		4
        /*0008*/ 	.word	0x00000000
	.align		4
        /*000c*/ 	.word	0xfffffffe
	.align		4
        /*0010*/ 	.word	0x00000000
	.align		4
        /*0014*/ 	.word	0xfffffffd
	.align		4
        /*0018*/ 	.word	0x00000000
	.align		4
        /*001c*/ 	.word	0xfffffffc


//--------------------- .nv.constant3             --------------------------
	.section	.nv.constant3,"a",@progbits
	.align	8
.nv.constant3:
	.type		d_A,@object
	.size		d_A,(d_B - d_A)
d_A:
	.zero		8
	.type		d_B,@object
	.size		d_B,(d_n - d_B)
d_B:
	.zero		8
	.type		d_n,@object
	.size		d_n,(.L_2 - d_n)
d_n:
	.zero		8
.L_2:


//--------------------- .text._Z7decryptPlS_      --------------------------
	.section	.text._Z7decryptPlS_,"ax",@progbits
	.align	128
        .global         _Z7decryptPlS_
        .type           _Z7decryptPlS_,@function
        .size           _Z7decryptPlS_,(.L_x_84 - _Z7decryptPlS_)
        .other          _Z7decryptPlS_,@"STO_CUDA_ENTRY STV_DEFAULT"
_Z7decryptPlS_:
.text._Z7decryptPlS_:
[----:B------:R-:W-:Y:S08]  /*0000*/  LDC R1, c[0x0][0x37c] ;  /* 0x0000df00ff017b82 */ /* 0x000ff00000000800 */
[----:B------:R-:W0:Y:S01]  /*0010*/  LDC.64 R8, c[0x0][0x380] ;  /* 0x0000e000ff087b82 */ /* 0x000e220000000a00 */
[----:B------:R-:W1:Y:S01]  /*0020*/  S2R R5, SR_TID.X ;  /* 0x0000000000057919 */ /* 0x000e620000002100 */
[----:B------:R-:W0:Y:S06]  /*0030*/  LDCU.64 UR6, c[0x0][0x358] ;  /* 0x00006b00ff0677ac */ /* 0x000e2c0008000a00 */
[----:B------:R-:W1:Y:S01]  /*0040*/  LDC.64 R2, c[0x0][0x388] ;  /* 0x0000e200ff027b82 */ /* 0x000e620000000a00 */
[----:B0-----:R-:W2:Y:S01]  /*0050*/  LDG.E.64 R8, desc[UR6][R8.64] ;  /* 0x0000000608087981 */ /* 0x001ea2000c1e1b00 */
[----:B-1----:R-:W-:-:S05]  /*0060*/  IMAD.WIDE.U32 R2, R5, 0x8, R2 ;  /* 0x0000000805027825 */ /* 0x002fca00078e0002 */
[----:B------:R-:W3:Y:S01]  /*0070*/  LDG.E.64 R6, desc[UR6][R2.64] ;  /* 0x0000000602067981 */ /* 0x000ee2000c1e1b00 */
[----:B------:R-:W-:Y:S02]  /*0080*/  IMAD.MOV.U32 R0, RZ, RZ, 0x61 ;  /* 0x00000061ff007424 */ /* 0x000fe400078e00ff */
[----:B------:R-:W-:Y:S01]  /*0090*/  IMAD.MOV.U32 R13, RZ, RZ, RZ ;  /* 0x000000ffff0d7224 */ /* 0x000fe200078e00ff */
[----:B--2---:R-:W-:-:S04]  /*00a0*/  ISETP.GE.U32.AND P0, PT, R8, 0x1, PT ;  /* 0x000000010800780c */ /* 0x004fc80003f06070 */
[----:B------:R-:W-:Y:S02]  /*00b0*/  ISETP.GE.AND.EX P0, PT, R9, RZ, PT, P0 ;  /* 0x000000ff0900720c */ /* 0x000fe40003f06300 */
[----:B---3--:R-:W-:-:S04]  /*00c0*/  IADD3 R5, P1, PT, R6, -0x60, RZ ;  /* 0xffffffa006057810 */ /* 0x008fc80007f3e0ff */
[----:B------:R-:W-:-:S07]  /*00d0*/  IADD3.X R4, PT, PT, R7, -0x1, RZ, P1, !PT ;  /* 0xffffffff07047810 */ /* 0x000fce0000ffe4ff */
[----:B------:R-:W-:Y:S05]  /*00e0*/  @!P0 BRA `(.L_x_0) ;  /* 0x0000000800e88947 */ /* 0x000fea0003800000 */
[C---:B------:R-:W-:Y:S01]  /*00f0*/  ISETP.GE.U32.AND P0, PT, R8.reuse, 0x4, PT ;  /* 0x000000040800780c */ /* 0x040fe20003f06070 */
[----:B------:R-:W0:Y:S01]  /*0100*/  LDCU.64 UR8, c[0x3][0x10] ;  /* 0x00c00200ff0877ac */ /* 0x000e220008000a00 */
[----:B------:R-:W-:Y:S01]  /*0110*/  HFMA2 R12, -RZ, RZ, 0, 5.9604644775390625e-08 ;  /* 0x00000001ff0c7431 */ /* 0x000fe200000001ff */
[----:B------:R-:W-:Y:S01]  /*0120*/  LOP3.LUT R16, R8, 0x3, RZ, 0xc0, !PT ;  /* 0x0000000308107812 */ /* 0x000fe200078ec0ff */
[----:B------:R-:W-:Y:S01]  /*0130*/  IMAD.MOV.U32 R15, RZ, RZ, RZ ;  /* 0x000000ffff0f7224 */ /* 0x000fe200078e00ff */
[----:B------:R-:W-:Y:S01]  /*0140*/  ISETP.GE.U32.AND.EX P0, PT, R9, RZ, PT, P0 ;  /* 0x000000ff0900720c */ /* 0x000fe20003f06100 */
[----:B------:R-:W-:-:S12]  /*0150*/  IMAD.MOV.U32 R13, RZ, RZ, 0x0 ;  /* 0x00000000ff0d7424 */ /* 0x000fd800078e00ff */
[----:B------:R-:W-:Y:S05]  /*0160*/  @!P0 BRA `(.L_x_1) ;  /* 0x0000000800188947 */ /* 0x000fea0003800000 */
[----:B------:R-:W-:Y:S01]  /*0170*/  LOP3.LUT R14, R8, 0xfffffffc, RZ, 0xc0, !PT ;  /* 0xfffffffc080e7812 */ /* 0x000fe200078ec0ff */
[----:B------:R-:W-:Y:S01]  /*0180*/  IMAD.MOV.U32 R12, RZ, RZ, 0x1 ;  /* 0x00000001ff0c7424 */ /* 0x000fe200078e00ff */
[----:B------:R-:W-:Y:S01]  /*0190*/  LOP3.LUT R0, R9, 0x7fffffff, RZ, 0xc0, !PT ;  /* 0x7fffffff09007812 */ /* 0x000fe200078ec0ff */
[----:B------:R-:W1:Y:S01]  /*01a0*/  LDCU UR10, c[0x3][0x14] ;  /* 0x00c00280ff0a77ac */ /* 0x000e620008000800 */
[----:B------:R-:W-:Y:S01]  /*01b0*/  MOV R13, 0x0 ;  /* 0x00000000000d7802 */ /* 0x000fe20000000f00 */
[----:B------:R-:W2:Y:S06]  /*01c0*/  LDCU UR11, c[0x3][0x10] ;  /* 0x00c00200ff0b77ac */ /* 0x000eac0008000800 */
.L_x_14:
[-C--:B------:R-:W-:Y:S01]  /*01d0*/  IMAD R9, R13, R5.reuse, RZ ;  /* 0x000000050d097224 */ /* 0x080fe200078e02ff */
[----:B------:R-:W-:Y:S01]  /*01e0*/  IADD3 R14, P0, PT, R14, -0x4, RZ ;  /* 0xfffffffc0e0e7810 */ /* 0x000fe20007f1e0ff */
[----:B------:R-:W-:Y:S01]  /*01f0*/  IMAD.WIDE.U32 R6, R12, R5, RZ ;  /* 0x000000050c067225 */ /* 0x000fe200078e00ff */
[----:B------:R-:W-:Y:S02]  /*0200*/  BSSY.RECONVERGENT B0, `(.L_x_2) ;  /* 0x000001f000007945 */ /* 0x000fe40003800200 */
[----:B------:R-:W-:Y:S01]  /*0210*/  IADD3.X R0, PT, PT, R0, -0x1, RZ, P0, !PT ;  /* 0xffffffff00007810 */ /* 0x000fe200007fe4ff */
[----:B------:R-:W-:Y:S01]  /*0220*/  IMAD R9, R12, R4, R9 ;  /* 0x000000040c097224 */ /* 0x000fe200078e0209 */
[----:B------:R-:W-:-:S03]  /*0230*/  ISETP.NE.U32.AND P0, PT, R14, RZ, PT ;  /* 0x000000ff0e00720c */ /* 0x000fc60003f05070 */
[----:B------:R-:W-:Y:S01]  /*0240*/  IMAD.IADD R9, R7, 0x1, R9 ;  /* 0x0000000107097824 */ /* 0x000fe200078e0209 */
[----:B------:R-:W-:-:S04]  /*0250*/  ISETP.NE.AND.EX P0, PT, R0, RZ, PT, P0 ;  /* 0x000000ff0000720c */ /* 0x000fc80003f05300 */
[----:B-1----:R-:W-:-:S04]  /*0260*/  LOP3.LUT R8, R9, UR10, RZ, 0xfc, !PT ;  /* 0x0000000a09087c12 */ /* 0x002fc8000f8efcff */
[----:B------:R-:W-:-:S13]  /*0270*/  ISETP.NE.U32.AND P1, PT, R8, RZ, PT ;  /* 0x000000ff0800720c */ /* 0x000fda0003f25070 */
[----:B------:R-:W-:Y:S05]  /*0280*/  @P1 BRA `(.L_x_3) ;  /* 0x00000000004c1947 */ /* 0x000fea0003800000 */
[----:B--2---:R-:W1:Y:S01]  /*0290*/  I2F.U32.RP R7, UR11 ;  /* 0x0000000b00077d06 */ /* 0x004e620008209000 */
[----:B------:R-:W-:-:S07]  /*02a0*/  ISETP.NE.U32.AND P2, PT, RZ, UR11, PT ;  /* 0x0000000bff007c0c */ /* 0x000fce000bf45070 */
[----:B-1----:R-:W1:Y:S02]  /*02b0*/  MUFU.RCP R7, R7 ;  /* 0x0000000700077308 */ /* 0x002e640000001000 */
[----:B-1----:R-:W-:Y:S02]  /*02c0*/  VIADD R8, R7, 0xffffffe ;  /* 0x0ffffffe07087836 */ /* 0x002fe40000000000 */
[----:B------:R-:W-:-:S04]  /*02d0*/  IMAD.MOV.U32 R7, RZ, RZ, RZ ;  /* 0x000000ffff077224 */ /* 0x000fc800078e00ff */
[----:B------:R1:W2:Y:S02]  /*02e0*/  F2I.FTZ.U32.TRUNC.NTZ R9, R8 ;  /* 0x0000000800097305 */ /* 0x0002a4000021f000 */
[----:B-1----:R-:W-:Y:S01]  /*02f0*/  IMAD.MOV.U32 R8, RZ, RZ, RZ ;  /* 0x000000ffff087224 */ /* 0x002fe200078e00ff */
[----:B--2---:R-:W-:-:S05]  /*0300*/  IADD3 R11, PT, PT, RZ, -R9, RZ ;  /* 0x80000009ff0b7210 */ /* 0x004fca0007ffe0ff */
[----:B------:R-:W-:-:S04]  /*0310*/  IMAD R11, R11, UR11, RZ ;  /* 0x0000000b0b0b7c24 */ /* 0x000fc8000f8e02ff */
[----:B------:R-:W-:-:S06]  /*0320*/  IMAD.HI.U32 R9, R9, R11, R8 ;  /* 0x0000000b09097227 */ /* 0x000fcc00078e0008 */
[----:B------:R-:W-:-:S04]  /*0330*/  IMAD.HI.U32 R9, R9, R6, RZ ;  /* 0x0000000609097227 */ /* 0x000fc800078e00ff */
[----:B------:R-:W-:-:S04]  /*0340*/  IMAD.MOV R9, RZ, RZ, -R9 ;  /* 0x000000ffff097224 */ /* 0x000fc800078e0a09 */
[----:B------:R-:W-:-:S05]  /*0350*/  IMAD R6, R9, UR11, R6 ;  /* 0x0000000b09067c24 */ /* 0x000fca000f8e0206 */
[----:B------:R-:W-:-:S13]  /*0360*/  ISETP.GE.U32.AND P1, PT, R6, UR11, PT ;  /* 0x0000000b06007c0c */ /* 0x000fda000bf26070 */
[----:B------:R-:W-:-:S04]  /*0370*/  @P1 IADD3 R6, PT, PT, R6, -UR11, RZ ;  /* 0x8000000b06061c10 */ /* 0x000fc8000fffe0ff */
[----:B------:R-:W-:-:S13]  /*0380*/  ISETP.GE.U32.AND P1, PT, R6, UR11, PT ;  /* 0x0000000b06007c0c */ /* 0x000fda000bf26070 */
[----:B------:R-:W-:Y:S01]  /*0390*/  @P1 VIADD R6, R6, -UR11 ;  /* 0x8000000b06061c36 */ /* 0x000fe20008000000 */
[----:B------:R-:W-:Y:S01]  /*03a0*/  @!P2 LOP3.LUT R6, RZ, UR11, RZ, 0x33, !PT ;  /* 0x0000000bff06ac12 */ /* 0x000fe2000f8e33ff */
[----:B------:R-:W-:Y:S06]  /*03b0*/  BRA `(.L_x_4) ;  /* 0x00000000000c7947 */ /* 0x000fec0003800000 */
.L_x_3:
[----:B------:R-:W-:Y:S02]  /*03c0*/  MOV R10, R6 ;  /* 0x00000006000a7202 */ /* 0x000fe40000000f00 */
[----:B------:R-:W-:-:S07]  /*03d0*/  MOV R8, 0x3f0 ;  /* 0x000003f000087802 */ /* 0x000fce0000000f00 */
[----:B0-2---:R-:W-:Y:S05]  /*03e0*/  CALL.REL.NOINC `($__internal_0_$__cuda_sm20_rem_s64) ;  /* 0x0000000800387944 */ /* 0x005fea0003c00000 */
.L_x_4:
[----:B0-----:R-:W-:Y:S05]  /*03f0*/  BSYNC.RECONVERGENT B0 ;  /* 0x0000000000007941 */ /* 0x001fea0003800200 */
.L_x_2:
[-C--:B------:R-:W-:Y:S01]  /*0400*/  IMAD R7, R7, R5.reuse, RZ ;  /* 0x0000000507077224 */ /* 0x080fe200078e02ff */
[----:B------:R-:W-:Y:S01]  /*0410*/  BSSY.RECONVERGENT B0, `(.L_x_5) ;  /* 0x000001c000007945 */ /* 0x000fe20003800200 */
[----:B------:R-:W-:-:S04]  /*0420*/  IMAD.WIDE.U32 R10, R6, R5, RZ ;  /* 0x00000005060a7225 */ /* 0x000fc800078e00ff */
[----:B------:R-:W-:-:S04]  /*0430*/  IMAD R7, R6, R4, R7 ;  /* 0x0000000406077224 */ /* 0x000fc800078e0207 */
[----:B------:R-:W-:-:S05]  /*0440*/  IMAD.IADD R9, R11, 0x1, R7 ;  /* 0x000000010b097824 */ /* 0x000fca00078e0207 */
[----:B------:R-:W-:-:S04]  /*0450*/  LOP3.LUT R6, R9, UR10, RZ, 0xfc, !PT ;  /* 0x0000000a09067c12 */ /* 0x000fc8000f8efcff */
[----:B------:R-:W-:-:S13]  /*0460*/  ISETP.NE.U32.AND P1, PT, R6, RZ, PT ;  /* 0x000000ff0600720c */ /* 0x000fda0003f25070 */
[----:B------:R-:W-:Y:S05]  /*0470*/  @P1 BRA `(.L_x_6) ;  /* 0x00000000004c1947 */ /* 0x000fea0003800000 */
[----:B------:R-:W0:Y:S01]  /*0480*/  I2F.U32.RP R8, UR11 ;  /* 0x0000000b00087d06 */ /* 0x000e220008209000 */
[----:B------:R-:W-:Y:S01]  /*0490*/  IMAD.MOV.U32 R6, RZ, RZ, RZ ;  /* 0x000000ffff067224 */ /* 0x000fe200078e00ff */
[----:B------:R-:W-:-:S06]  /*04a0*/  ISETP.NE.U32.AND P2, PT, RZ, UR11, PT ;  /* 0x0000000bff007c0c */ /* 0x000fcc000bf45070 */
[----:B0-----:R-:W0:Y:S02]  /*04b0*/  MUFU.RCP R8, R8 ;  /* 0x0000000800087308 */ /* 0x001e240000001000 */
[----:B0-----:R-:W-:-:S06]  /*04c0*/  VIADD R9, R8, 0xffffffe ;  /* 0x0ffffffe08097836 */ /* 0x001fcc0000000000 */
[----:B------:R-:W0:Y:S02]  /*04d0*/  F2I.FTZ.U32.TRUNC.NTZ R7, R9 ;  /* 0x0000000900077305 */ /* 0x000e24000021f000 */
[----:B0-----:R-:W-:-:S05]  /*04e0*/  IADD3 R11, PT, PT, RZ, -R7, RZ ;  /* 0x80000007ff0b7210 */ /* 0x001fca0007ffe0ff */
[----:B------:R-:W-:-:S04]  /*04f0*/  IMAD R11, R11, UR11, RZ ;  /* 0x0000000b0b0b7c24 */ /* 0x000fc8000f8e02ff */
[----:B------:R-:W-:-:S06]  /*0500*/  IMAD.HI.U32 R11, R7, R11, R6 ;  /* 0x0000000b070b7227 */ /* 0x000fcc00078e0006 */
[----:B------:R-:W-:-:S04]  /*0510*/  IMAD.HI.U32 R6, R11, R10, RZ ;  /* 0x0000000a0b067227 */ /* 0x000fc800078e00ff */
[----:B------:R-:W-:-:S04]  /*0520*/  IMAD.MOV R7, RZ, RZ, -R6 ;  /* 0x000000ffff077224 */ /* 0x000fc800078e0a06 */
[----:B------:R-:W-:Y:S02]  /*0530*/  IMAD R6, R7, UR11, R10 ;  /* 0x0000000b07067c24 */ /* 0x000fe4000f8e020a */
[----:B------:R-:W-:-:S03]  /*0540*/  IMAD.MOV.U32 R7, RZ, RZ, RZ ;  /* 0x000000ffff077224 */ /* 0x000fc600078e00ff */
[----:B------:R-:W-:-:S13]  /*0550*/  ISETP.GE.U32.AND P1, PT, R6, UR11, PT ;  /* 0x0000000b06007c0c */ /* 0x000fda000bf26070 */
[----:B------:R-:W-:-:S04]  /*0560*/  @P1 IADD3 R6, PT, PT, R6, -UR11, RZ ;  /* 0x8000000b06061c10 */ /* 0x000fc8000fffe0ff */
[----:B------:R-:W-:-:S13]  /*0570*/  ISETP.GE.U32.AND P1, PT, R6, UR11, PT ;  /* 0x0000000b06007c0c */ /* 0x000fda000bf26070 */
[----:B------:R-:W-:Y:S01]  /*0580*/  @P1 VIADD R6, R6, -UR11 ;  /* 0x8000000b06061c36 */ /* 0x000fe20008000000 */
[----:B------:R-:W-:Y:S01]  /*0590*/  @!P2 LOP3.LUT R6, RZ, UR11, RZ, 0x33, !PT ;  /* 0x0000000bff06ac12 */ /* 0x000fe2000f8e33ff */
[----:B------:R-:W-:Y:S06]  /*05a0*/  BRA `(.L_x_7) ;  /* 0x0000000000087947 */ /* 0x000fec0003800000 */
.L_x_6:
[----:B------:R-:W-:-:S07]  /*05b0*/  MOV R8, 0x5d0 ;  /* 0x000005d000087802 */ /* 0x000fce0000000f00 */
[----:B------:R-:W-:Y:S05]  /*05c0*/  CALL.REL.NOINC `($__internal_0_$__cuda_sm20_rem_s64) ;  /* 0x0000000400c07944 */ /* 0x000fea0003c00000 */
.L_x_7:
[----:B------:R-:W-:Y:S05]  /*05d0*/  BSYNC.RECONVERGENT B0 ;  /* 0x0000000000007941 */ /* 0x000fea0003800200 */
.L_x_5:
[-C--:B------:R-:W-:Y:S01]  /*05e0*/  IMAD R7, R7, R5.reuse, RZ ;  /* 0x0000000507077224 */ /* 0x080fe200078e02ff */
[----:B------:R-:W-:Y:S01]  /*05f0*/  BSSY.RECONVERGENT B0, `(.L_x_8) ;  /* 0x000001c000007945 */ /* 0x000fe20003800200 */
[----:B------:R-:W-:-:S04]  /*0600*/  IMAD.WIDE.U32 R10, R6, R5, RZ ;  /* 0x00000005060a7225 */ /* 0x000fc800078e00ff */
[----:B------:R-:W-:-:S05]  /*0610*/  IMAD R7, R6, R4, R7 ;  /* 0x0000000406077224 */ /* 0x000fca00078e0207 */
[----:B------:R-:W-:-:S04]  /*0620*/  IADD3 R9, PT, PT, R11, R7, RZ ;  /* 0x000000070b097210 */ /* 0x000fc80007ffe0ff */
[----:B------:R-:W-:-:S04]  /*0630*/  LOP3.LUT R6, R9, UR10, RZ, 0xfc, !PT ;  /* 0x0000000a09067c12 */ /* 0x000fc8000f8efcff */
[----:B------:R-:W-:-:S13]  /*0640*/  ISETP.NE.U32.AND P1, PT, R6, RZ, PT ;  /* 0x000000ff0600720c */ /* 0x000fda0003f25070 */
[----:B------:R-:W-:Y:S05]  /*0650*/  @P1 BRA `(.L_x_9) ;  /* 0x00000000004c1947 */ /* 0x000fea0003800000 */
[----:B------:R-:W0:Y:S01]  /*0660*/  I2F.U32.RP R8, UR11 ;  /* 0x0000000b00087d06 */ /* 0x000e220008209000 */
[----:B------:R-:W-:Y:S01]  /*0670*/  HFMA2 R6, -RZ, RZ, 0, 0 ;  /* 0x00000000ff067431 */ /* 0x000fe200000001ff */
[----:B------:R-:W-:-:S06]  /*0680*/  ISETP.NE.U32.AND P2, PT, RZ, UR11, PT ;  /* 0x0000000bff007c0c */ /* 0x000fcc000bf45070 */
[----:B0-----:R-:W0:Y:S02]  /*0690*/  MUFU.RCP R8, R8 ;  /* 0x0000000800087308 */ /* 0x001e240000001000 */
[----:B0-----:R-:W-:-:S06]  /*06a0*/  VIADD R9, R8, 0xffffffe ;  /* 0x0ffffffe08097836 */ /* 0x001fcc0000000000 */
[----:B------:R-:W0:Y:S02]  /*06b0*/  F2I.FTZ.U32.TRUNC.NTZ R7, R9 ;  /* 0x0000000900077305 */ /* 0x000e24000021f000 */
[----:B0-----:R-:W-:-:S04]  /*06c0*/  IMAD.MOV R11, RZ, RZ, -R7 ;  /* 0x000000ffff0b7224 */ /* 0x001fc800078e0a07 */
[----:B------:R-:W-:-:S04]  /*06d0*/  IMAD R11, R11, UR11, RZ ;  /* 0x0000000b0b0b7c24 */ /* 0x000fc8000f8e02ff */
[----:B------:R-:W-:-:S06]  /*06e0*/  IMAD.HI.U32 R11, R7, R11, R6 ;  /* 0x0000000b070b7227 */ /* 0x000fcc00078e0006 */
[----:B------:R-:W-:-:S04]  /*06f0*/  IMAD.HI.U32 R6, R11, R10, RZ ;  /* 0x0000000a0b067227 */ /* 0x000fc800078e00ff */
[----:B------:R-:W-:-:S04]  /*0700*/  IMAD.MOV R7, RZ, RZ, -R6 ;  /* 0x000000ffff077224 */ /* 0x000fc800078e0a06 */
[----:B------:R-:W-:Y:S02]  /*0710*/  IMAD R6, R7, UR11, R10 ;  /* 0x0000000b07067c24 */ /* 0x000fe4000f8e020a */
[----:B------:R-:W-:-:S03]  /*0720*/  IMAD.MOV.U32 R7, RZ, RZ, RZ ;  /* 0x000000ffff077224 */ /* 0x000fc600078e00ff */
[----:B------:R-:W-:-:S13]  /*0730*/  ISETP.GE.U32.AND P1, PT, R6, UR11, PT ;  /* 0x0000000b06007c0c */ /* 0x000fda000bf26070 */
[----:B------:R-:W-:-:S05]  /*0740*/  @P1 VIADD R6, R6, -UR11 ;  /* 0x8000000b06061c36 */ /* 0x000fca0008000000 */
[----:B------:R-:W-:-:S13]  /*0750*/  ISETP.GE.U32.AND P1, PT, R6, UR11, PT ;  /* 0x0000000b06007c0c */ /* 0x000fda000bf26070 */
[----:B------:R-:W-:Y:S02]  /*0760*/  @P1 IADD3 R6, PT, PT, R6, -UR11, RZ ;  /* 0x8000000b06061c10 */ /* 0x000fe4000fffe0ff */
[----:B------:R-:W-:Y:S01]  /*0770*/  @!P2 LOP3.LUT R6, RZ, UR11, RZ, 0x33, !PT ;  /* 0x0000000bff06ac12 */ /* 0x000fe2000f8e33ff */
[----:B------:R-:W-:Y:S06]  /*0780*/  BRA `(.L_x_10) ;  /* 0x0000000000087947 */ /* 0x000fec0003800000 */
.L_x_9:
[----:B------:R-:W-:-:S07]  /*0790*/  MOV R8, 0x7b0 ;  /* 0x000007b000087802 */ /* 0x000fce0000000f00 */
[----:B------:R-:W-:Y:S05]  /*07a0*/  CALL.REL.NOINC `($__internal_0_$__cuda_sm20_rem_s64) ;  /* 0x0000000400487944 */ /* 0x000fea0003c00000 */
.L_x_10:
[----:B------:R-:W-:Y:S05]  /*07b0*/  BSYNC.RECONVERGENT B0 ;  /* 0x0000000000007941 */ /* 0x000fea0003800200 */
.L_x_8:
        /* <DEDUP_REMOVED lines=10> */
[----:B------:R-:W-:Y:S02]  /*0860*/  ISETP.NE.U32.AND P2, PT, RZ, UR11, PT ;  /* 0x0000000bff007c0c */ /* 0x000fe4000bf45070 */
[----:B------:R-:W-:-:S04]  /*0870*/  MOV R13, RZ ;  /* 0x000000ff000d7202 */ /* 0x000fc80000000f00 */
[----:B0-----:R-:W0:Y:S02]  /*0880*/  MUFU.RCP R8, R8 ;  /* 0x0000000800087308 */ /* 0x001e240000001000 */
[----:B0-----:R-:W-:-:S06]  /*0890*/  IADD3 R9, PT, PT, R8, 0xffffffe, RZ ;  /* 0x0ffffffe08097810 */ /* 0x001fcc0007ffe0ff */
[----:B------:R-:W0:Y:S02]  /*08a0*/  F2I.FTZ.U32.TRUNC.NTZ R7, R9 ;  /* 0x0000000900077305 */ /* 0x000e24000021f000 */
[----:B0-----:R-:W-:-:S04]  /*08b0*/  IMAD.MOV R11, RZ, RZ, -R7 ;  /* 0x000000ffff0b7224 */ /* 0x001fc800078e0a07 */
[----:B------:R-:W-:-:S04]  /*08c0*/  IMAD R11, R11, UR11, RZ ;  /* 0x0000000b0b0b7c24 */ /* 0x000fc8000f8e02ff */
[----:B------:R-:W-:-:S06]  /*08d0*/  IMAD.HI.U32 R11, R7, R11, R6 ;  /* 0x0000000b070b7227 */ /* 0x000fcc00078e0006 */
[----:B------:R-:W-:-:S05]  /*08e0*/  IMAD.HI.U32 R6, R11, R10, RZ ;  /* 0x0000000a0b067227 */ /* 0x000fca00078e00ff */
[----:B------:R-:W-:-:S05]  /*08f0*/  IADD3 R7, PT, PT, -R6, RZ, RZ ;  /* 0x000000ff06077210 */ /* 0x000fca0007ffe1ff */
[----:B------:R-:W-:-:S05]  /*0900*/  IMAD R12, R7, UR11, R10 ;  /* 0x0000000b070c7c24 */ /* 0x000fca000f8e020a */
[----:B------:R-:W-:-:S13]  /*0910*/  ISETP.GE.U32.AND P1, PT, R12, UR11, PT ;  /* 0x0000000b0c007c0c */ /* 0x000fda000bf26070 */
[----:B------:R-:W-:-:S05]  /*0920*/  @P1 VIADD R12, R12, -UR11 ;  /* 0x8000000b0c0c1c36 */ /* 0x000fca0008000000 */
[----:B------:R-:W-:-:S13]  /*0930*/  ISETP.GE.U32.AND P1, PT, R12, UR11, PT ;  /* 0x0000000b0c007c0c */ /* 0x000fda000bf26070 */
[----:B------:R-:W-:Y:S01]  /*0940*/  @P1 VIADD R12, R12, -UR11 ;  /* 0x8000000b0c0c1c36 */ /* 0x000fe20008000000 */
[----:B------:R-:W-:Y:S01]  /*0950*/  @!P2 LOP3.LUT R12, RZ, UR11, RZ, 0x33, !PT ;  /* 0x0000000bff0cac12 */ /* 0x000fe2000f8e33ff */
[----:B------:R-:W-:Y:S06]  /*0960*/  BRA `(.L_x_13) ;  /* 0x0000000000107947 */ /* 0x000fec0003800000 */
.L_x_12:
[----:B------:R-:W-:-:S07]  /*0970*/  MOV R8, 0x990 ;  /* 0x0000099000087802 */ /* 0x000fce0000000f00 */
[----:B------:R-:W-:Y:S05]  /*0980*/  CALL.REL.NOINC `($__internal_0_$__cuda_sm20_rem_s64) ;  /* 0x0000000000d07944 */ /* 0x000fea0003c00000 */
[----:B------:R-:W-:Y:S02]  /*0990*/  IMAD.MOV.U32 R12, RZ, RZ, R6 ;  /* 0x000000ffff0c7224 */ /* 0x000fe400078e0006 */
[----:B------:R-:W-:-:S07]  /*09a0*/  IMAD.MOV.U32 R13, RZ, RZ, R7 ;  /* 0x000000ffff0d7224 */ /* 0x000fce00078e0007 */
.L_x_13:
[----:B------:R-:W-:Y:S05]  /*09b0*/  BSYNC.RECONVERGENT B0 ;  /* 0x0000000000007941 */ /* 0x000fea0003800200 */
.L_x_11:
[----:B------:R-:W-:Y:S05]  /*09c0*/  @P0 BRA `(.L_x_14) ;  /* 0xfffffff800000947 */ /* 0x000fea000383ffff */
.L_x_1:
[----:B------:R-:W-:Y:S01]  /*09d0*/  ISETP.NE.U32.AND P0, PT, R16, RZ, PT ;  /* 0x000000ff1000720c */ /* 0x000fe20003f05070 */
[----:B------:R-:W1:Y:S03]  /*09e0*/  LDCU UR10, c[0x3][0x14] ;  /* 0x00c00280ff0a77ac */ /* 0x000e660008000800 */
[----:B------:R-:W-:Y:S01]  /*09f0*/  ISETP.NE.AND.EX P0, PT, R15, RZ, PT, P0 ;  /* 0x000000ff0f00720c */ /* 0x000fe20003f05300 */
[----:B------:R-:W2:-:S12]  /*0a00*/  LDCU UR11, c[0x3][0x10] ;  /* 0x00c00200ff0b77ac */ /* 0x000e980008000800 */
[----:B------:R-:W-:Y:S05]  /*0a10*/  @!P0 BRA `(.L_x_15) ;  /* 0x0000000000948947 */ /* 0x000fea0003800000 */
.L_x_19:
[-C--:B------:R-:W-:Y:S01]  /*0a20*/  IMAD R7, R13, R5.reuse, RZ ;  /* 0x000000050d077224 */ /* 0x080fe200078e02ff */
[----:B------:R-:W-:Y:S01]  /*0a30*/  IADD3 R16, P0, PT, R16, -0x1, RZ ;  /* 0xffffffff10107810 */ /* 0x000fe20007f1e0ff */
[C---:B------:R-:W-:Y:S01]  /*0a40*/  IMAD.WIDE.U32 R10, R12.reuse, R5, RZ ;  /* 0x000000050c0a7225 */ /* 0x040fe200078e00ff */
[----:B------:R-:W-:Y:S02]  /*0a50*/  BSSY.RECONVERGENT B0, `(.L_x_16) ;  /* 0x0000020000007945 */ /* 0x000fe40003800200 */
[----:B------:R-:W-:Y:S01]  /*0a60*/  IADD3.X R15, PT, PT, R15, -0x1, RZ, P0, !PT ;  /* 0xffffffff0f0f7810 */ /* 0x000fe200007fe4ff */
[----:B------:R-:W-:Y:S01]  /*0a70*/  IMAD R7, R12, R4, R7 ;  /* 0x000000040c077224 */ /* 0x000fe200078e0207 */
[----:B------:R-:W-:-:S04]  /*0a80*/  ISETP.NE.U32.AND P0, PT, R16, RZ, PT ;  /* 0x000000ff1000720c */ /* 0x000fc80003f05070 */
[----:B------:R-:W-:Y:S02]  /*0a90*/  IADD3 R9, PT, PT, R7, R11, RZ ;  /* 0x0000000b07097210 */ /* 0x000fe40007ffe0ff */
[----:B------:R-:W-:Y:S02]  /*0aa0*/  ISETP.NE.AND.EX P0, PT, R15, RZ, PT, P0 ;  /* 0x000000ff0f00720c */ /* 0x000fe40003f05300 */
[----:B-1----:R-:W-:-:S04]  /*0ab0*/  LOP3.LUT R0, R9, UR10, RZ, 0xfc, !PT ;  /* 0x0000000a09007c12 */ /* 0x002fc8000f8efcff */
[----:B------:R-:W-:-:S13]  /*0ac0*/  ISETP.NE.U32.AND P1, PT, R0, RZ, PT ;  /* 0x000000ff0000720c */ /* 0x000fda0003f25070 */
[----:B------:R-:W-:Y:S05]  /*0ad0*/  @P1 BRA `(.L_x_17) ;  /* 0x00000000004c1947 */ /* 0x000fea0003800000 */
[----:B--2---:R-:W1:Y:S01]  /*0ae0*/  I2F.U32.RP R8, UR11 ;  /* 0x0000000b00087d06 */ /* 0x004e620008209000 */
[----:B------:R-:W-:Y:S01]  /*0af0*/  ISETP.NE.U32.AND P2, PT, RZ, UR11, PT ;  /* 0x0000000bff007c0c */ /* 0x000fe2000bf45070 */
[----:B------:R-:W-:-:S06]  /*0b00*/  IMAD.MOV.U32 R13, RZ, RZ, RZ ;  /* 0x000000ffff0d7224 */ /* 0x000fcc00078e00ff */
[----:B-1----:R-:W1:Y:S02]  /*0b10*/  MUFU.RCP R8, R8 ;  /* 0x0000000800087308 */ /* 0x002e640000001000 */
[----:B-1----:R-:W-:-:S06]  /*0b20*/  VIADD R6, R8, 0xffffffe ;  /* 0x0ffffffe08067836 */ /* 0x002fcc0000000000 */
[----:B------:R1:W2:Y:S02]  /*0b30*/  F2I.FTZ.U32.TRUNC.NTZ R7, R6 ;  /* 0x0000000600077305 */ /* 0x0002a4000021f000 */
[----:B-1----:R-:W-:Y:S02]  /*0b40*/  HFMA2 R6, -RZ, RZ, 0, 0 ;  /* 0x00000000ff067431 */ /* 0x002fe400000001ff */
[----:B--2---:R-:W-:-:S04]  /*0b50*/  IMAD.MOV R9, RZ, RZ, -R7 ;  /* 0x000000ffff097224 */ /* 0x004fc800078e0a07 */
[----:B------:R-:W-:-:S04]  /*0b60*/  IMAD R9, R9, UR11, RZ ;  /* 0x0000000b09097c24 */ /* 0x000fc8000f8e02ff */
[----:B------:R-:W-:-:S06]  /*0b70*/  IMAD.HI.U32 R9, R7, R9, R6 ;  /* 0x0000000907097227 */ /* 0x000fcc00078e0006 */
[----:B------:R-:W-:-:S04]  /*0b80*/  IMAD.HI.U32 R0, R9, R10, RZ ;  /* 0x0000000a09007227 */ /* 0x000fc800078e00ff */
[----:B------:R-:W-:-:S04]  /*0b90*/  IMAD.MOV R7, RZ, RZ, -R0 ;  /* 0x000000ffff077224 */ /* 0x000fc800078e0a00 */
[----:B------:R-:W-:-:S05]  /*0ba0*/  IMAD R12, R7, UR11, R10 ;  /* 0x0000000b070c7c24 */ /* 0x000fca000f8e020a */
[----:B------:R-:W-:-:S13]  /*0bb0*/  ISETP.GE.U32.AND P1, PT, R12, UR11, PT ;  /* 0x0000000b0c007c0c */ /* 0x000fda000bf26070 */
[----:B------:R-:W-:-:S05]  /*0bc0*/  @P1 VIADD R12, R12, -UR11 ;  /* 0x8000000b0c0c1c36 */ /* 0x000fca0008000000 */
[----:B------:R-:W-:-:S13]  /*0bd0*/  ISETP.GE.U32.AND P1, PT, R12, UR11, PT ;  /* 0x0000000b0c007c0c */ /* 0x000fda000bf26070 */
[----:B------:R-:W-:Y:S02]  /*0be0*/  @P1 IADD3 R12, PT, PT, R12, -UR11, RZ ;  /* 0x8000000b0c0c1c10 */ /* 0x000fe4000fffe0ff */
[----:B------:R-:W-:Y:S01]  /*0bf0*/  @!P2 LOP3.LUT R12, RZ, UR11, RZ, 0x33, !PT ;  /* 0x0000000bff0cac12 */ /* 0x000fe2000f8e33ff */
[----:B------:R-:W-:Y:S06]  /*0c00*/  BRA `(.L_x_18) ;  /* 0x0000000000107947 */ /* 0x000fec0003800000 */
.L_x_17:
[----:B------:R-:W-:-:S07]  /*0c10*/  MOV R8, 0xc30 ;  /* 0x00000c3000087802 */ /* 0x000fce0000000f00 */
[----:B0-2---:R-:W-:Y:S05]  /*0c20*/  CALL.REL.NOINC `($__internal_0_$__cuda_sm20_rem_s64) ;  /* 0x0000000000287944 */ /* 0x005fea0003c00000 */
[----:B------:R-:W-:Y:S01]  /*0c30*/  IMAD.MOV.U32 R12, RZ, RZ, R6 ;  /* 0x000000ffff0c7224 */ /* 0x000fe200078e0006 */
[----:B------:R-:W-:-:S07]  /*0c40*/  MOV R13, R7 ;  /* 0x00000007000d7202 */ /* 0x000fce0000000f00 */
.L_x_18:
[----:B0-----:R-:W-:Y:S05]  /*0c50*/  BSYNC.RECONVERGENT B0 ;  /* 0x0000000000007941 */ /* 0x001fea0003800200 */
.L_x_16:
[----:B------:R-:W-:Y:S05]  /*0c60*/  @P0 BRA `(.L_x_19) ;  /* 0xfffffffc006c0947 */ /* 0x000fea000383ffff */
.L_x_15:
[----:B------:R-:W-:-:S05]  /*0c70*/  IADD3 R0, P0, PT, R12, 0x60, RZ ;  /* 0x000000600c007810 */ /* 0x000fca0007f1e0ff */
[----:B------:R-:W-:-:S08]  /*0c80*/  IMAD.X R13, RZ, RZ, R13, P0 ;  /* 0x000000ffff0d7224 */ /* 0x000fd000000e060d */
.L_x_0:
[----:B------:R-:W-:Y:S01]  /*0c90*/  IMAD.MOV.U32 R4, RZ, RZ, R0 ;  /* 0x000000ffff047224 */ /* 0x000fe200078e0000 */
[----:B------:R-:W-:-:S05]  /*0ca0*/  MOV R5, R13 ;  /* 0x0000000d00057202 */ /* 0x000fca0000000f00 */
[----:B------:R-:W-:Y:S01]  /*0cb0*/  STG.E.64 desc[UR6][R2.64], R4 ;  /* 0x0000000402007986 */ /* 0x000fe2000c101b06 */
[----:B012---:R-:W-:Y:S05]  /*0cc0*/  EXIT ;  /* 0x000000000000794d */ /* 0x007fea0003800000 */
        .weak           $__internal_0_$__cuda_sm20_rem_s64
        .type           $__internal_0_$__cuda_sm20_rem_s64,@function
        .size           $__internal_0_$__cuda_sm20_rem_s64,(.L_x_84 - $__internal_0_$__cuda_sm20_rem_s64)
$__internal_0_$__cuda_sm20_rem_s64:
[----:B------:R-:W-:Y:S02]  /*0cd0*/  UIADD3 UR4, UP1, UPT, URZ, -UR8, URZ ;  /* 0x80000008ff047290 */ /* 0x000fe4000ff3e0ff */
[----:B------:R-:W-:Y:S02]  /*0ce0*/  UISETP.GE.AND UP0, UPT, UR9, URZ, UPT ;  /* 0x000000ff0900728c */ /* 0x000fe4000bf06270 */
[----:B------:R-:W-:Y:S02]  /*0cf0*/  UIADD3.X UR5, UPT, UPT, URZ, ~UR9, URZ, UP1, !UPT ;  /* 0x80000009ff057290 */ /* 0x000fe40008ffe4ff */
[----:B------:R-:W-:Y:S02]  /*0d00*/  USEL UR4, UR4, UR8, !UP0 ;  /* 0x0000000804047287 */ /* 0x000fe4000c000000 */
[----:B------:R-:W-:-:S09]  /*0d10*/  USEL UR5, UR5, UR9, !UP0 ;  /* 0x0000000905057287 */ /* 0x000fd2000c000000 */
[----:B------:R-:W0:Y:S08]  /*0d20*/  I2F.U64.RP R11, UR4 ;  /* 0x00000004000b7d12 */ /* 0x000e300008309000 */
[----:B0-----:R-:W0:Y:S02]  /*0d30*/  MUFU.RCP R11, R11 ;  /* 0x0000000b000b7308 */ /* 0x001e240000001000 */
[----:B0-----:R-:W-:-:S06]  /*0d40*/  VIADD R6, R11, 0x1ffffffe ;  /* 0x1ffffffe0b067836 */ /* 0x001fcc0000000000 */
[----:B------:R-:W0:Y:S02]  /*0d50*/  F2I.U64.TRUNC R6, R6 ;  /* 0x0000000600067311 */ /* 0x000e24000020d800 */
[----:B0-----:R-:W-:-:S04]  /*0d60*/  IMAD.WIDE.U32 R12, R6, UR4, RZ ;  /* 0x00000004060c7c25 */ /* 0x001fc8000f8e00ff */
[----:B------:R-:W-:Y:S01]  /*0d70*/  IMAD R13, R6, UR5, R13 ;  /* 0x00000005060d7c24 */ /* 0x000fe2000f8e020d */
[----:B------:R-:W-:-:S03]  /*0d80*/  IADD3 R17, P1, PT, RZ, -R12, RZ ;  /* 0x8000000cff117210 */ /* 0x000fc60007f3e0ff */
[----:B------:R-:W-:Y:S02]  /*0d90*/  IMAD R13, R7, UR4, R13 ;  /* 0x00000004070d7c24 */ /* 0x000fe4000f8e020d */
[----:B------:R-:W-:-:S04]  /*0da0*/  IMAD.HI.U32 R12, R6, R17, RZ ;  /* 0x00000011060c7227 */ /* 0x000fc800078e00ff */
[----:B------:R-:W-:Y:S01]  /*0db0*/  IMAD.X R19, RZ, RZ, ~R13, P1 ;  /* 0x000000ffff137224 */ /* 0x000fe200008e0e0d */
[----:B------:R-:W-:-:S03]  /*0dc0*/  MOV R13, R6 ;  /* 0x00000006000d7202 */ /* 0x000fc60000000f00 */
[-C--:B------:R-:W-:Y:S02]  /*0dd0*/  IMAD R21, R7, R19.reuse, RZ ;  /* 0x0000001307157224 */ /* 0x080fe400078e02ff */
[----:B------:R-:W-:-:S04]  /*0de0*/  IMAD.WIDE.U32 R12, P1, R6, R19, R12 ;  /* 0x00000013060c7225 */ /* 0x000fc8000782000c */
[----:B------:R-:W-:-:S04]  /*0df0*/  IMAD.HI.U32 R11, R7, R19, RZ ;  /* 0x00000013070b7227 */ /* 0x000fc800078e00ff */
[----:B------:R-:W-:-:S04]  /*0e00*/  IMAD.HI.U32 R12, P2, R7, R17, R12 ;  /* 0x00000011070c7227 */ /* 0x000fc8000784000c */
[----:B------:R-:W-:Y:S01]  /*0e10*/  IMAD.X R11, R11, 0x1, R7, P1 ;  /* 0x000000010b0b7824 */ /* 0x000fe200008e0607 */
[----:B------:R-:W-:-:S04]  /*0e20*/  IADD3 R13, P3, PT, R21, R12, RZ ;  /* 0x0000000c150d7210 */ /* 0x000fc80007f7e0ff */
[----:B------:R-:W-:Y:S01]  /*0e30*/  IADD3.X R17, PT, PT, RZ, RZ, R11, P3, P2 ;  /* 0x000000ffff117210 */ /* 0x000fe20001fe440b */
[----:B------:R-:W-:Y:S01]  /*0e40*/  IMAD.WIDE.U32 R6, R13, UR4, RZ ;  /* 0x000000040d067c25 */ /* 0x000fe2000f8e00ff */
[----:B------:R-:W-:Y:S02]  /*0e50*/  ISETP.GE.AND P2, PT, R9, RZ, PT ;  /* 0x000000ff0900720c */ /* 0x000fe40003f46270 */
[----:B------:R-:W-:Y:S01]  /*0e60*/  IADD3 R11, P5, PT, RZ, -R10, RZ ;  /* 0x8000000aff0b7210 */ /* 0x000fe20007fbe0ff */
[----:B------:R-:W-:Y:S01]  /*0e70*/  IMAD R12, R13, UR5, R7 ;  /* 0x000000050d0c7c24 */ /* 0x000fe2000f8e0207 */
[----:B------:R-:W-:Y:S02]  /*0e80*/  IADD3 R7, P1, PT, RZ, -R6, RZ ;  /* 0x80000006ff077210 */ /* 0x000fe40007f3e0ff */
[----:B------:R-:W-:Y:S01]  /*0e90*/  SEL R11, R11, R10, !P2 ;  /* 0x0000000a0b0b7207 */ /* 0x000fe20005000000 */
[----:B------:R-:W-:Y:S02]  /*0ea0*/  IMAD R6, R17, UR4, R12 ;  /* 0x0000000411067c24 */ /* 0x000fe4000f8e020c */
[----:B------:R-:W-:-:S04]  /*0eb0*/  IMAD.HI.U32 R12, R13, R7, RZ ;  /* 0x000000070d0c7227 */ /* 0x000fc800078e00ff */
[----:B------:R-:W-:-:S04]  /*0ec0*/  IMAD.X R6, RZ, RZ, ~R6, P1 ;  /* 0x000000ffff067224 */ /* 0x000fc800008e0e06 */
[----:B------:R-:W-:-:S04]  /*0ed0*/  IMAD.WIDE.U32 R12, P1, R13, R6, R12 ;  /* 0x000000060d0c7225 */ /* 0x000fc8000782000c */
[----:B------:R-:W-:-:S04]  /*0ee0*/  IMAD.HI.U32 R12, P3, R17, R7, R12 ;  /* 0x00000007110c7227 */ /* 0x000fc8000786000c */
[CC--:B------:R-:W-:Y:S02]  /*0ef0*/  IMAD R7, R17.reuse, R6.reuse, RZ ;  /* 0x0000000611077224 */ /* 0x0c0fe400078e02ff */
[----:B------:R-:W-:-:S03]  /*0f00*/  IMAD.HI.U32 R6, R17, R6, RZ ;  /* 0x0000000611067227 */ /* 0x000fc600078e00ff */
[----:B------:R-:W-:Y:S01]  /*0f10*/  IADD3 R10, P4, PT, R7, R12, RZ ;  /* 0x0000000c070a7210 */ /* 0x000fe20007f9e0ff */
[----:B------:R-:W-:Y:S01]  /*0f20*/  IMAD.X R17, R6, 0x1, R17, P1 ;  /* 0x0000000106117824 */ /* 0x000fe200008e0611 */
[----:B------:R-:W-:Y:S01]  /*0f30*/  IADD3.X R12, PT, PT, RZ, ~R9, RZ, P5, !PT ;  /* 0x80000009ff0c7210 */ /* 0x000fe20002ffe4ff */
[----:B------:R-:W-:Y:S02]  /*0f40*/  IMAD.MOV.U32 R7, RZ, RZ, RZ ;  /* 0x000000ffff077224 */ /* 0x000fe400078e00ff */
[----:B------:R-:W-:Y:S01]  /*0f50*/  IMAD.HI.U32 R6, R10, R11, RZ ;  /* 0x0000000b0a067227 */ /* 0x000fe200078e00ff */
[----:B------:R-:W-:Y:S02]  /*0f60*/  SEL R12, R12, R9, !P2 ;  /* 0x000000090c0c7207 */ /* 0x000fe40005000000 */
[----:B------:R-:W-:-:S03]  /*0f70*/  IADD3.X R17, PT, PT, RZ, RZ, R17, P4, P3 ;  /* 0x000000ffff117210 */ /* 0x000fc600027e6411 */
[----:B------:R-:W-:-:S04]  /*0f80*/  IMAD.WIDE.U32 R6, R10, R12, R6 ;  /* 0x0000000c0a067225 */ /* 0x000fc800078e0006 */
[C---:B------:R-:W-:Y:S02]  /*0f90*/  IMAD R13, R17.reuse, R12, RZ ;  /* 0x0000000c110d7224 */ /* 0x040fe400078e02ff */
[----:B------:R-:W-:-:S04]  /*0fa0*/  IMAD.HI.U32 R6, P1, R17, R11, R6 ;  /* 0x0000000b11067227 */ /* 0x000fc80007820006 */
[----:B------:R-:W-:Y:S01]  /*0fb0*/  IMAD.HI.U32 R9, R17, R12, RZ ;  /* 0x0000000c11097227 */ /* 0x000fe200078e00ff */
[----:B------:R-:W-:-:S04]  /*0fc0*/  IADD3 R13, P3, PT, R13, R6, RZ ;  /* 0x000000060d0d7210 */ /* 0x000fc80007f7e0ff */
[----:B------:R-:W-:Y:S01]  /*0fd0*/  IADD3.X R9, PT, PT, R9, RZ, RZ, P1, !PT ;  /* 0x000000ff09097210 */ /* 0x000fe20000ffe4ff */
[----:B------:R-:W-:-:S04]  /*0fe0*/  IMAD.WIDE.U32 R6, R13, UR4, RZ ;  /* 0x000000040d067c25 */ /* 0x000fc8000f8e00ff */
[----:B------:R-:W-:Y:S01]  /*0ff0*/  IMAD.X R9, RZ, RZ, R9, P3 ;  /* 0x000000ffff097224 */ /* 0x000fe200018e0609 */
[----:B------:R-:W-:Y:S01]  /*1000*/  IADD3 R6, P3, PT, -R6, R11, RZ ;  /* 0x0000000b06067210 */ /* 0x000fe20007f7e1ff */
[----:B------:R-:W-:-:S03]  /*1010*/  IMAD R10, R13, UR5, R7 ;  /* 0x000000050d0a7c24 */ /* 0x000fc6000f8e0207 */
[----:B------:R-:W-:Y:S01]  /*1020*/  ISETP.GE.U32.AND P1, PT, R6, UR4, PT ;  /* 0x0000000406007c0c */ /* 0x000fe2000bf26070 */
[----:B------:R-:W-:-:S04]  /*1030*/  IMAD R9, R9, UR4, R10 ;  /* 0x0000000409097c24 */ /* 0x000fc8000f8e020a */
[----:B------:R-:W-:Y:S01]  /*1040*/  IMAD.X R7, R12, 0x1, ~R9, P3 ;  /* 0x000000010c077824 */ /* 0x000fe200018e0e09 */
[----:B------:R-:W-:-:S04]  /*1050*/  IADD3 R9, P3, PT, R6, -UR4, RZ ;  /* 0x8000000406097c10 */ /* 0x000fc8000ff7e0ff */
[C---:B------:R-:W-:Y:S02]  /*1060*/  ISETP.GE.U32.AND.EX P1, PT, R7.reuse, UR5, PT, P1 ;  /* 0x0000000507007c0c */ /* 0x040fe4000bf26110 */
[----:B------:R-:W-:Y:S02]  /*1070*/  IADD3.X R10, PT, PT, R7, ~UR5, RZ, P3, !PT ;  /* 0x80000005070a7c10 */ /* 0x000fe40009ffe4ff */
[----:B------:R-:W-:Y:S02]  /*1080*/  SEL R9, R9, R6, P1 ;  /* 0x0000000609097207 */ /* 0x000fe40000800000 */
[----:B------:R-:W-:Y:S02]  /*1090*/  SEL R10, R10, R7, P1 ;  /* 0x000000070a0a7207 */ /* 0x000fe40000800000 */
[C---:B------:R-:W-:Y:S02]  /*10a0*/  ISETP.GE.U32.AND P1, PT, R9.reuse, UR4, PT ;  /* 0x0000000409007c0c */ /* 0x040fe4000bf26070 */
[----:B------:R-:W-:-:S02]  /*10b0*/  IADD3 R6, P3, PT, R9, -UR4, RZ ;  /* 0x8000000409067c10 */ /* 0x000fc4000ff7e0ff */
[C---:B------:R-:W-:Y:S02]  /*10c0*/  ISETP.GE.U32.AND.EX P1, PT, R10.reuse, UR5, PT, P1 ;  /* 0x000000050a007c0c */ /* 0x040fe4000bf26110 */
[----:B------:R-:W-:Y:S02]  /*10d0*/  IADD3.X R7, PT, PT, R10, ~UR5, RZ, P3, !PT ;  /* 0x800000050a077c10 */ /* 0x000fe40009ffe4ff */
[----:B------:R-:W-:Y:S02]  /*10e0*/  SEL R6, R6, R9, P1 ;  /* 0x0000000906067207 */ /* 0x000fe40000800000 */
[----:B------:R-:W-:Y:S02]  /*10f0*/  SEL R7, R7, R10, P1 ;  /* 0x0000000a07077207 */ /* 0x000fe40000800000 */
[----:B------:R-:W-:Y:S02]  /*1100*/  IADD3 R9, P3, PT, RZ, -R6, RZ ;  /* 0x80000006ff097210 */ /* 0x000fe40007f7e0ff */
[----:B------:R-:W-:-:S02]  /*1110*/  ISETP.NE.U32.AND P1, PT, RZ, UR8, PT ;  /* 0x00000008ff007c0c */ /* 0x000fc4000bf25070 */
[-C--:B------:R-:W-:Y:S02]  /*1120*/  IADD3.X R10, PT, PT, RZ, ~R7.reuse, RZ, P3, !PT ;  /* 0x80000007ff0a7210 */ /* 0x080fe40001ffe4ff */
[----:B------:R-:W-:Y:S01]  /*1130*/  SEL R6, R9, R6, !P2 ;  /* 0x0000000609067207 */ /* 0x000fe20005000000 */
[----:B------:R-:W-:Y:S01]  /*1140*/  IMAD.MOV.U32 R9, RZ, RZ, 0x0 ;  /* 0x00000000ff097424 */ /* 0x000fe200078e00ff */
[----:B------:R-:W-:Y:S02]  /*1150*/  ISETP.NE.AND.EX P1, PT, RZ, UR9, PT, P1 ;  /* 0x00000009ff007c0c */ /* 0x000fe4000bf25310 */
[----:B------:R-:W-:Y:S02]  /*1160*/  SEL R7, R10, R7, !P2 ;  /* 0x000000070a077207 */ /* 0x000fe40005000000 */
[----:B------:R-:W-:Y:S02]  /*1170*/  SEL R6, R6, 0xffffffff, P1 ;  /* 0xffffffff06067807 */ /* 0x000fe40000800000 */
[----:B------:R-:W-:Y:S01]  /*1180*/  SEL R7, R7, 0xffffffff, P1 ;  /* 0xffffffff07077807 */ /* 0x000fe20000800000 */
[----:B------:R-:W-:Y:S06]  /*1190*/  RET.REL.NODEC R8 `(_Z7decryptPlS_) ;  /* 0xffffffec08987950 */ /* 0x000fec0003c3ffff */
.L_x_20:
[----:B------:R-:W-:-:S00]  /*11a0*/  BRA `(.L_x_20) ;  /* 0xfffffffc00fc7947 */ /* 0x000fc0000383ffff */
[----:B------:R-:W-:-:S00]  /*11b0*/  NOP ;  /* 0x0000000000007918 */ /* 0x000fc00000000000 */
        /* <DEDUP_REMOVED lines=12> */
.L_x_84:


//--------------------- .text._Z7encryptPlS_      --------------------------
	.section	.text._Z7encryptPlS_,"ax",@progbits
	.align	128
        .global         _Z7encryptPlS_
        .type           _Z7encryptPlS_,@function
        .size           _Z7encryptPlS_,(.L_x_85 - _Z7encryptPlS_)
        .other          _Z7encryptPlS_,@"STO_CUDA_ENTRY STV_DEFAULT"
_Z7encryptPlS_:
.text._Z7encryptPlS_:
        /* <DEDUP_REMOVED lines=29> */
.L_x_35:
        /* <DEDUP_REMOVED lines=31> */
.L_x_24:
[----:B------:R-:W-:Y:S02]  /*03c0*/  MOV R10, R6 ;  /* 0x00000006000a7202 */ /* 0x000fe40000000f00 */
[----:B------:R-:W-:-:S07]  /*03d0*/  MOV R8, 0x3f0 ;  /* 0x000003f000087802 */ /* 0x000fce0000000f00 */
[----:B0-2---:R-:W-:Y:S05]  /*03e0*/  CALL.REL.NOINC `($__internal_1_$__cuda_sm20_rem_s64) ;  /* 0x0000000800387944 */ /* 0x005fea0003c00000 */
.L_x_25:
[----:B0-----:R-:W-:Y:S05]  /*03f0*/  BSYNC.RECONVERGENT B0 ;  /* 0x0000000000007941 */ /* 0x001fea0003800200 */
.L_x_23:
        /* <DEDUP_REMOVED lines=27> */
.L_x_27:
[----:B------:R-:W-:-:S07]  /*05b0*/  MOV R8, 0x5d0 ;  /* 0x000005d000087802 */ /* 0x000fce0000000f00 */
[----:B------:R-:W-:Y:S05]  /*05c0*/  CALL.REL.NOINC `($__internal_1_$__cuda_sm20_rem_s64) ;  /* 0x0000000400c07944 */ /* 0x000fea0003c00000 */
.L_x_28:
[----:B------:R-:W-:Y:S05]  /*05d0*/  BSYNC.RECONVERGENT B0 ;  /* 0x0000000000007941 */ /* 0x000fea0003800200 */
.L_x_26:
        /* <DEDUP_REMOVED lines=27> */
.L_x_30:
[----:B------:R-:W-:-:S07]  /*0790*/  MOV R8, 0x7b0 ;  /* 0x000007b000087802 */ /* 0x000fce0000000f00 */
[----:B------:R-:W-:Y:S05]  /*07a0*/  CALL.REL.NOINC `($__internal_1_$__cuda_sm20_rem_s64) ;  /* 0x0000000400487944 */ /* 0x000fea0003c00000 */
.L_x_31:
[----:B------:R-:W-:Y:S05]  /*07b0*/  BSYNC.RECONVERGENT B0 ;  /* 0x0000000000007941 */ /* 0x000fea0003800200 */
.L_x_29:
        /* <DEDUP_REMOVED lines=27> */
.L_x_33:
[----:B------:R-:W-:-:S07]  /*0970*/  MOV R8, 0x990 ;  /* 0x0000099000087802 */ /* 0x000fce0000000f00 */
[----:B------:R-:W-:Y:S05]  /*0980*/  CALL.REL.NOINC `($__internal_1_$__cuda_sm20_rem_s64) ;  /* 0x0000000000d07944 */ /* 0x000fea0003c00000 */
[----:B------:R-:W-:Y:S02]  /*0990*/  IMAD.MOV.U32 R12, RZ, RZ, R6 ;  /* 0x000000ffff0c7224 */ /* 0x000fe400078e0006 */
[----:B------:R-:W-:-:S07]  /*09a0*/  IMAD.MOV.U32 R13, RZ, RZ, R7 ;  /* 0x000000ffff0d7224 */ /* 0x000fce00078e0007 */
.L_x_34:
[----:B------:R-:W-:Y:S05]  /*09b0*/  BSYNC.RECONVERGENT B0 ;  /* 0x0000000000007941 */ /* 0x000fea0003800200 */
.L_x_32:
[----:B------:R-:W-:Y:S05]  /*09c0*/  @P0 BRA `(.L_x_35) ;  /* 0xfffffff800000947 */ /* 0x000fea000383ffff */
.L_x_22:
[----:B------:R-:W-:Y:S01]  /*09d0*/  ISETP.NE.U32.AND P0, PT, R16, RZ, PT ;  /* 0x000000ff1000720c */ /* 0x000fe20003f05070 */
[----:B------:R-:W1:Y:S03]  /*09e0*/  LDCU UR10, c[0x3][0x14] ;  /* 0x00c00280ff0a77ac */ /* 0x000e660008000800 */
[----:B------:R-:W-:Y:S01]  /*09f0*/  ISETP.NE.AND.EX P0, PT, R15, RZ, PT, P0 ;  /* 0x000000ff0f00720c */ /* 0x000fe20003f05300 */
[----:B------:R-:W2:-:S12]  /*0a00*/  LDCU UR11, c[0x3][0x10] ;  /* 0x00c00200ff0b77ac */ /* 0x000e980008000800 */
[----:B------:R-:W-:Y:S05]  /*0a10*/  @!P0 BRA `(.L_x_36) ;  /* 0x0000000000948947 */ /* 0x000fea0003800000 */
.L_x_40:
        /* <DEDUP_REMOVED lines=31> */
.L_x_38:
[----:B------:R-:W-:-:S07]  /*0c10*/  MOV R8, 0xc30 ;  /* 0x00000c3000087802 */ /* 0x000fce0000000f00 */
[----:B0-2---:R-:W-:Y:S05]  /*0c20*/  CALL.REL.NOINC `($__internal_1_$__cuda_sm20_rem_s64) ;  /* 0x0000000000287944 */ /* 0x005fea0003c00000 */
[----:B------:R-:W-:Y:S01]  /*0c30*/  IMAD.MOV.U32 R12, RZ, RZ, R6 ;  /* 0x000000ffff0c7224 */ /* 0x000fe200078e0006 */
[----:B------:R-:W-:-:S07]  /*0c40*/  MOV R13, R7 ;  /* 0x00000007000d7202 */ /* 0x000fce0000000f00 */
.L_x_39:
[----:B0-----:R-:W-:Y:S05]  /*0c50*/  BSYNC.RECONVERGENT B0 ;  /* 0x0000000000007941 */ /* 0x001fea0003800200 */
.L_x_37:
[----:B------:R-:W-:Y:S05]  /*0c60*/  @P0 BRA `(.L_x_40) ;  /* 0xfffffffc006c0947 */ /* 0x000fea000383ffff */
.L_x_36:
[----:B------:R-:W-:-:S05]  /*0c70*/  IADD3 R0, P0, PT, R12, 0x60, RZ ;  /* 0x000000600c007810 */ /* 0x000fca0007f1e0ff */
[----:B------:R-:W-:-:S08]  /*0c80*/  IMAD.X R13, RZ, RZ, R13, P0 ;  /* 0x000000ffff0d7224 */ /* 0x000fd000000e060d */
.L_x_21:
[----:B------:R-:W-:Y:S01]  /*0c90*/  IMAD.MOV.U32 R4, RZ, RZ, R0 ;  /* 0x000000ffff047224 */ /* 0x000fe200078e0000 */
[----:B------:R-:W-:-:S05]  /*0ca0*/  MOV R5, R13 ;  /* 0x0000000d00057202 */ /* 0x000fca0000000f00 */
[----:B------:R-:W-:Y:S01]  /*0cb0*/  STG.E.64 desc[UR6][R2.64], R4 ;  /* 0x0000000402007986 */ /* 0x000fe2000c101b06 */
[----:B012---:R-:W-:Y:S05]  /*0cc0*/  EXIT ;  /* 0x000000000000794d */ /* 0x007fea0003800000 */
        .weak           $__internal_1_$__cuda_sm20_rem_s64
        .type           $__internal_1_$__cuda_sm20_rem_s64,@function
        .size           $__internal_1_$__cuda_sm20_rem_s64,(.L_x_85 - $__internal_1_$__cuda_sm20_rem_s64)
$__internal_1_$__cuda_sm20_rem_s64:
        /* <DEDUP_REMOVED lines=76> */
[----:B------:R-:W-:Y:S06]  /*1190*/  RET.REL.NODEC R8 `(_Z7encryptPlS_) ;  /* 0xffffffec08987950 */ /* 0x000fec0003c3ffff */
.L_x_41:
        /* <DEDUP_REMOVED lines=14> */
.L_x_85:


//--------------------- .text._Z2cePlS_S_         --------------------------
	.section	.text._Z2cePlS_S_,"ax",@progbits
	.align	128
        .global         _Z2cePlS_S_
        .type           _Z2cePlS_S_,@function
        .size           _Z2cePlS_S_,(.L_x_89 - _Z2cePlS_S_)
        .other          _Z2cePlS_S_,@"STO_CUDA_ENTRY STV_DEFAULT"
_Z2cePlS_S_:
.text._Z2cePlS_S_:
[----:B------:R-:W-:Y:S08]  /*0000*/  LDC R1, c[0x0][0x37c] ;  /* 0x0000df00ff017b82 */ /* 0x000ff00000000800 */
[----:B------:R-:W0:Y:S01]  /*0010*/  LDC.64 R4, c[0x0][0x380] ;  /* 0x0000e000ff047b82 */ /* 0x000e220000000a00 */
[----:B------:R-:W0:Y:S02]  /*0020*/  LDCU.64 UR4, c[0x0][0x358] ;  /* 0x00006b00ff0477ac */ /* 0x000e240008000a00 */
[----:B0-----:R-:W2:Y:S01]  /*0030*/  LDG.E.64 R4, desc[UR4][R4.64] ;  /* 0x0000000404047981 */ /* 0x001ea2000c1e1b00 */
[----:B------:R-:W0:Y:S02]  /*0040*/  S2R R3, SR_TID.X ;  /* 0x0000000000037919 */ /* 0x000e240000002100 */
[----:B0-----:R-:W-:-:S05]  /*0050*/  VIADD R2, R3, 0x2 ;  /* 0x0000000203027836 */ /* 0x001fca0000000000 */
[----:B--2---:R-:W-:-:S04]  /*0060*/  ISETP.GT.U32.AND P0, PT, R4, R2, PT ;  /* 0x000000020400720c */ /* 0x004fc80003f04070 */
[----:B------:R-:W-:-:S13]  /*0070*/  ISETP.GT.AND.EX P0, PT, R5, RZ, PT, P0 ;  /* 0x000000ff0500720c */ /* 0x000fda0003f04300 */
[----:B------:R-:W-:Y:S05]  /*0080*/  @!P0 EXIT ;  /* 0x000000000000894d */ /* 0x000fea0003800000 */
[----:B------:R-:W-:-:S13]  /*0090*/  ISETP.NE.U32.AND P0, PT, R5, RZ, PT ;  /* 0x000000ff0500720c */ /* 0x000fda0003f05070 */
[----:B------:R-:W-:Y:S05]  /*00a0*/  @P0 BRA `(.L_x_42) ;  /* 0x0000000000500947 */ /* 0x000fea0003800000 */
[----:B------:R-:W0:Y:S01]  /*00b0*/  I2F.U32.RP R0, R2 ;  /* 0x0000000200007306 */ /* 0x000e220000209000 */
[----:B------:R-:W-:Y:S01]  /*00c0*/  IMAD.MOV R9, RZ, RZ, -R2 ;  /* 0x000000ffff097224 */ /* 0x000fe200078e0a02 */
[----:B------:R-:W-:-:S06]  /*00d0*/  ISETP.NE.U32.AND P1, PT, R2, RZ, PT ;  /* 0x000000ff0200720c */ /* 0x000fcc0003f25070 */
[----:B0-----:R-:W0:Y:S02]  /*00e0*/  MUFU.RCP R0, R0 ;  /* 0x0000000000007308 */ /* 0x001e240000001000 */
[----:B0-----:R-:W-:-:S06]  /*00f0*/  VIADD R6, R0, 0xffffffe ;  /* 0x0ffffffe00067836 */ /* 0x001fcc0000000000 */
[----:B------:R0:W1:Y:S02]  /*0100*/  F2I.FTZ.U32.TRUNC.NTZ R7, R6 ;  /* 0x0000000600077305 */ /* 0x000064000021f000 */
[----:B0-----:R-:W-:Y:S02]  /*0110*/  HFMA2 R6, -RZ, RZ, 0, 0 ;  /* 0x00000000ff067431 */ /* 0x001fe400000001ff */
[----:B-1----:R-:W-:-:S04]  /*0120*/  IMAD R9, R9, R7, RZ ;  /* 0x0000000709097224 */ /* 0x002fc800078e02ff */
[----:B------:R-:W-:-:S06]  /*0130*/  IMAD.HI.U32 R7, R7, R9, R6 ;  /* 0x0000000907077227 */ /* 0x000fcc00078e0006 */
[----:B------:R-:W-:-:S04]  /*0140*/  IMAD.HI.U32 R7, R7, R4, RZ ;  /* 0x0000000407077227 */ /* 0x000fc800078e00ff */
[----:B------:R-:W-:-:S04]  /*0150*/  IMAD.MOV R7, RZ, RZ, -R7 ;  /* 0x000000ffff077224 */ /* 0x000fc800078e0a07 */
[----:B------:R-:W-:-:S05]  /*0160*/  IMAD R7, R2, R7, R4 ;  /* 0x0000000702077224 */ /* 0x000fca00078e0204 */
[----:B------:R-:W-:-:S13]  /*0170*/  ISETP.GE.U32.AND P0, PT, R7, R2, PT ;  /* 0x000000020700720c */ /* 0x000fda0003f06070 */
[----:B------:R-:W-:-:S05]  /*0180*/  @P0 IMAD.IADD R7, R7, 0x1, -R2 ;  /* 0x0000000107070824 */ /* 0x000fca00078e0a02 */
[----:B------:R-:W-:-:S13]  /*0190*/  ISETP.GE.U32.AND P0, PT, R7, R2, PT ;  /* 0x000000020700720c */ /* 0x000fda0003f06070 */
[----:B------:R-:W-:Y:S01]  /*01a0*/  @P0 IMAD.IADD R7, R7, 0x1, -R2 ;  /* 0x0000000107070824 */ /* 0x000fe200078e0a02 */
[----:B------:R-:W-:-:S04]  /*01b0*/  @!P1 LOP3.LUT R7, RZ, R2, RZ, 0x33, !PT ;  /* 0x00000002ff079212 */ /* 0x000fc800078e33ff */
[----:B------:R-:W-:-:S04]  /*01c0*/  ISETP.NE.U32.AND P0, PT, R7, RZ, PT ;  /* 0x000000ff0700720c */ /* 0x000fc80003f05070 */
[----:B------:R-:W-:Y:S01]  /*01d0*/  ISETP.NE.AND.EX P0, PT, RZ, RZ, PT, P0 ;  /* 0x000000ffff00720c */ /* 0x000fe20003f05300 */
[----:B------:R-:W-:-:S12]  /*01e0*/  BRA `(.L_x_43) ;  /* 0x0000000000107947 */ /* 0x000fd80003800000 */
.L_x_42:
[----:B------:R-:W-:-:S07]  /*01f0*/  MOV R0, 0x210 ;  /* 0x0000021000007802 */ /* 0x000fce0000000f00 */
[----:B------:R-:W-:Y:S05]  /*0200*/  CALL.REL.NOINC `($__internal_4_$__cuda_sm20_rem_u64) ;  /* 0x0000001400f87944 */ /* 0x000fea0003c00000 */
[----:B------:R-:W-:-:S04]  /*0210*/  ISETP.NE.U32.AND P0, PT, R8, RZ, PT ;  /* 0x000000ff0800720c */ /* 0x000fc80003f05070 */
[----:B------:R-:W-:-:S13]  /*0220*/  ISETP.NE.AND.EX P0, PT, R9, RZ, PT, P0 ;  /* 0x000000ff0900720c */ /* 0x000fda0003f05300 */
.L_x_43:
[----:B------:R-:W-:Y:S05]  /*0230*/  @!P0 EXIT ;  /* 0x000000000000894d */ /* 0x000fea0003800000 */
[----:B------:R-:W-:Y:S01]  /*0240*/  I2FP.F32.U32 R0, R2 ;  /* 0x0000000200007245 */ /* 0x000fe20000201000 */
[----:B------:R-:W-:Y:S03]  /*0250*/  BSSY.RECONVERGENT B0, `(.L_x_44) ;  /* 0x000000c000007945 */ /* 0x000fe60003800200 */
[----:B------:R-:W-:Y:S01]  /*0260*/  IADD3 R6, PT, PT, R0, -0xd000000, RZ ;  /* 0xf300000000067810 */ /* 0x000fe20007ffe0ff */
[----:B------:R0:W1:Y:S03]  /*0270*/  MUFU.RSQ R7, R0 ;  /* 0x0000000000077308 */ /* 0x0000660000001400 */
[----:B------:R-:W-:-:S13]  /*0280*/  ISETP.GT.U32.AND P0, PT, R6, 0x727fffff, PT ;  /* 0x727fffff0600780c */ /* 0x000fda0003f04070 */
[----:B0-----:R-:W-:Y:S05]  /*0290*/  @!P0 BRA `(.L_x_45) ;  /* 0x00000000000c8947 */ /* 0x001fea0003800000 */
[----:B------:R-:W-:-:S07]  /*02a0*/  MOV R11, 0x2c0 ;  /* 0x000002c0000b7802 */ /* 0x000fce0000000f00 */
[----:B-1----:R-:W-:Y:S05]  /*02b0*/  CALL.REL.NOINC `($__internal_5_$__cuda_sm20_sqrt_rn_f32_slowpath) ;  /* 0x0000001800c87944 */ /* 0x002fea0003c00000 */
[----:B------:R-:W-:Y:S05]  /*02c0*/  BRA `(.L_x_46) ;  /* 0x0000000000107947 */ /* 0x000fea0003800000 */
.L_x_45:
[----:B-1----:R-:W-:Y:S01]  /*02d0*/  FMUL.FTZ R9, R0, R7 ;  /* 0x0000000700097220 */ /* 0x002fe20000410000 */
[----:B------:R-:W-:-:S03]  /*02e0*/  FMUL.FTZ R7, R7, 0.5 ;  /* 0x3f00000007077820 */ /* 0x000fc60000410000 */
[----:B------:R-:W-:-:S04]  /*02f0*/  FFMA R0, -R9, R9, R0 ;  /* 0x0000000909007223 */ /* 0x000fc80000000100 */
[----:B------:R-:W-:-:S07]  /*0300*/  FFMA R0, R0, R7, R9 ;  /* 0x0000000700007223 */ /* 0x000fce0000000009 */
.L_x_46:
[----:B------:R-:W-:Y:S05]  /*0310*/  BSYNC.RECONVERGENT B0 ;  /* 0x0000000000007941 */ /* 0x000fea0003800200 */
.L_x_44:
[----:B------:R-:W0:Y:S01]  /*0320*/  F2I.TRUNC.NTZ R0, R0 ;  /* 0x0000000000007305 */ /* 0x000e22000020f100 */
[----:B------:R-:W-:Y:S01]  /*0330*/  BSSY.RECONVERGENT B0, `(.L_x_47) ;  /* 0x0000084000007945 */ /* 0x000fe20003800200 */
[----:B------:R-:W-:Y:S02]  /*0340*/  PLOP3.LUT P0, PT, PT, PT, PT, 0x80, 0x8 ;  /* 0x000000000008781c */ /* 0x000fe40003f0f070 */
[----:B0-----:R-:W-:-:S13]  /*0350*/  ISETP.GE.AND P1, PT, R0, 0x2, PT ;  /* 0x000000020000780c */ /* 0x001fda0003f26270 */
[----:B------:R-:W-:Y:S05]  /*0360*/  @!P1 BRA `(.L_x_48) ;  /* 0x0000000800009947 */ /* 0x000fea0003800000 */
[C---:B------:R-:W-:Y:S01]  /*0370*/  VIADD R6, R0.reuse, 0xfffffffe ;  /* 0xfffffffe00067836 */ /* 0x040fe20000000000 */
[----:B------:R-:W-:Y:S01]  /*0380*/  BSSY.RECONVERGENT B1, `(.L_x_49) ;  /* 0x0000061000017945 */ /* 0x000fe20003800200 */
[----:B------:R-:W-:Y:S02]  /*0390*/  VIADD R16, R0, 0xffffffff ;  /* 0xffffffff00107836 */ /* 0x000fe40000000000 */
[----:B------:R-:W-:Y:S02]  /*03a0*/  HFMA2 R0, -RZ, RZ, 0, 5.9604644775390625e-08 ;  /* 0x00000001ff007431 */ /* 0x000fe400000001ff */
[----:B------:R-:W-:Y:S01]  /*03b0*/  IMAD.MOV.U32 R13, RZ, RZ, 0x2 ;  /* 0x00000002ff0d7424 */ /* 0x000fe200078e00ff */
[----:B------:R-:W-:Y:S02]  /*03c0*/  ISETP.GE.U32.AND P0, PT, R6, 0x3, PT ;  /* 0x000000030600780c */ /* 0x000fe40003f06070 */
[----:B------:R-:W-:-:S11]  /*03d0*/  LOP3.LUT R12, R16, 0x3, RZ, 0xc0, !PT ;  /* 0x00000003100c7812 */ /* 0x000fd600078ec0ff */
[----:B------:R-:W-:Y:S05]  /*03e0*/  @!P0 BRA `(.L_x_50) ;  /* 0x0000000400688947 */ /* 0x000fea0003800000 */
[----:B------:R-:W-:Y:S01]  /*03f0*/  LOP3.LUT R16, R16, 0xfffffffc, RZ, 0xc0, !PT ;  /* 0xfffffffc10107812 */ /* 0x000fe200078ec0ff */
[----:B------:R-:W-:Y:S01]  /*0400*/  BSSY.RECONVERGENT B2, `(.L_x_51) ;  /* 0x0000057000027945 */ /* 0x000fe20003800200 */
[----:B------:R-:W-:Y:S02]  /*0410*/  IMAD.MOV.U32 R0, RZ, RZ, 0x1 ;  /* 0x00000001ff007424 */ /* 0x000fe400078e00ff */
[----:B------:R-:W-:Y:S02]  /*0420*/  IMAD.MOV.U32 R13, RZ, RZ, 0x5 ;  /* 0x00000005ff0d7424 */ /* 0x000fe400078e00ff */
[----:B------:R-:W-:-:S07]  /*0430*/  IMAD.MOV R16, RZ, RZ, -R16 ;  /* 0x000000ffff107224 */ /* 0x000fce00078e0a10 */
.L_x_52:
[----:B------:R-:W0:Y:S01]  /*0440*/  I2F.U32.RP R6, R13 ;  /* 0x0000000d00067306 */ /* 0x000e220000209000 */
[C---:B------:R-:W-:Y:S01]  /*0450*/  IADD3 R17, PT, PT, R13.reuse, -0x1, RZ ;  /* 0xffffffff0d117810 */ /* 0x040fe20007ffe0ff */
[C---:B------:R-:W-:Y:S01]  /*0460*/  VIADD R21, R13.reuse, 0xfffffffe ;  /* 0xfffffffe0d157836 */ /* 0x040fe20000000000 */
[C---:B------:R-:W-:Y:S01]  /*0470*/  ISETP.NE.U32.AND P4, PT, R13.reuse, RZ, PT ;  /* 0x000000ff0d00720c */ /* 0x040fe20003f85070 */
[----:B------:R-:W-:Y:S01]  /*0480*/  VIADD R19, R13, 0xfffffffd ;  /* 0xfffffffd0d137836 */ /* 0x000fe20000000000 */
[----:B------:R-:W-:Y:S01]  /*0490*/  IADD3 R23, PT, PT, RZ, -R17, RZ ;  /* 0x80000011ff177210 */ /* 0x000fe20007ffe0ff */
[----:B------:R-:W-:Y:S02]  /*04a0*/  IMAD.MOV R29, RZ, RZ, -R21 ;  /* 0x000000ffff1d7224 */ /* 0x000fe400078e0a15 */
[----:B------:R-:W-:Y:S01]  /*04b0*/  I2F.U32.RP R20, R17 ;  /* 0x0000001100147306 */ /* 0x000fe20000209000 */
[----:B------:R-:W-:Y:S02]  /*04c0*/  IMAD.MOV R27, RZ, RZ, -R19 ;  /* 0x000000ffff1b7224 */ /* 0x000fe400078e0a13 */
[----:B------:R-:W-:-:S05]  /*04d0*/  VIADD R16, R16, 0x4 ;  /* 0x0000000410107836 */ /* 0x000fca0000000000 */
[----:B0-----:R-:W0:Y:S08]  /*04e0*/  MUFU.RCP R6, R6 ;  /* 0x0000000600067308 */ /* 0x001e300000001000 */
[----:B------:R-:W1:Y:S08]  /*04f0*/  I2F.U32.RP R15, R21 ;  /* 0x00000015000f7306 */ /* 0x000e700000209000 */
[----:B------:R-:W2:Y:S01]  /*0500*/  I2F.U32.RP R18, R19 ;  /* 0x0000001300127306 */ /* 0x000ea20000209000 */
[----:B0-----:R-:W-:-:S07]  /*0510*/  VIADD R7, R6, 0xffffffe ;  /* 0x0ffffffe06077836 */ /* 0x001fce0000000000 */
[----:B------:R-:W0:Y:S08]  /*0520*/  MUFU.RCP R20, R20 ;  /* 0x0000001400147308 */ /* 0x000e300000001000 */
[----:B-1----:R-:W1:Y:S08]  /*0530*/  MUFU.RCP R15, R15 ;  /* 0x0000000f000f7308 */ /* 0x002e700000001000 */
[----:B--2---:R-:W2:Y:S01]  /*0540*/  MUFU.RCP R18, R18 ;  /* 0x0000001200127308 */ /* 0x004ea20000001000 */
[----:B0-----:R-:W-:-:S07]  /*0550*/  IADD3 R8, PT, PT, R20, 0xffffffe, RZ ;  /* 0x0ffffffe14087810 */ /* 0x001fce0007ffe0ff */
[----:B------:R-:W0:Y:S01]  /*0560*/  F2I.FTZ.U32.TRUNC.NTZ R7, R7 ;  /* 0x0000000700077305 */ /* 0x000e22000021f000 */
[----:B-1----:R-:W-:-:S07]  /*0570*/  VIADD R10, R15, 0xffffffe ;  /* 0x0ffffffe0f0a7836 */ /* 0x002fce0000000000 */
[----:B------:R1:W3:Y:S01]  /*0580*/  F2I.FTZ.U32.TRUNC.NTZ R9, R8 ;  /* 0x0000000800097305 */ /* 0x0002e2000021f000 */
[----:B--2---:R-:W-:Y:S02]  /*0590*/  VIADD R14, R18, 0xffffffe ;  /* 0x0ffffffe120e7836 */ /* 0x004fe40000000000 */
[----:B0-----:R-:W-:-:S05]  /*05a0*/  IMAD.MOV R6, RZ, RZ, -R7 ;  /* 0x000000ffff067224 */ /* 0x001fca00078e0a07 */
[----:B------:R-:W0:Y:S01]  /*05b0*/  F2I.FTZ.U32.TRUNC.NTZ R11, R10 ;  /* 0x0000000a000b7305 */ /* 0x000e22000021f000 */
[----:B-1----:R-:W-:Y:S01]  /*05c0*/  MOV R8, RZ ;  /* 0x000000ff00087202 */ /* 0x002fe20000000f00 */
[----:B------:R-:W-:Y:S02]  /*05d0*/  IMAD R25, R6, R13, RZ ;  /* 0x0000000d06197224 */ /* 0x000fe400078e02ff */
[----:B------:R-:W-:Y:S02]  /*05e0*/  IMAD.MOV.U32 R6, RZ, RZ, RZ ;  /* 0x000000ffff067224 */ /* 0x000fe400078e00ff */
[----:B---3--:R-:W-:Y:S02]  /*05f0*/  IMAD R23, R23, R9, RZ ;  /* 0x0000000917177224 */ /* 0x008fe400078e02ff */
[----:B------:R-:W1:Y:S01]  /*0600*/  F2I.FTZ.U32.TRUNC.NTZ R15, R14 ;  /* 0x0000000e000f7305 */ /* 0x000e62000021f000 */
[----:B------:R-:W-:-:S04]  /*0610*/  IMAD.HI.U32 R7, R7, R25, R6 ;  /* 0x0000001907077227 */ /* 0x000fc800078e0006 */
[----:B------:R-:W-:-:S04]  /*0620*/  IMAD.HI.U32 R9, R9, R23, R8 ;  /* 0x0000001709097227 */ /* 0x000fc800078e0008 */
[----:B------:R-:W-:-:S04]  /*0630*/  IMAD.HI.U32 R7, R7, R2, RZ ;  /* 0x0000000207077227 */ /* 0x000fc800078e00ff */
[----:B0-----:R-:W-:Y:S02]  /*0640*/  IMAD R25, R29, R11, RZ ;  /* 0x0000000b1d197224 */ /* 0x001fe400078e02ff */
[----:B-1----:R-:W-:Y:S02]  /*0650*/  IMAD R23, R27, R15, RZ ;  /* 0x0000000f1b177224 */ /* 0x002fe400078e02ff */
[----:B------:R-:W-:Y:S02]  /*0660*/  IMAD.MOV.U32 R10, RZ, RZ, RZ ;  /* 0x000000ffff0a7224 */ /* 0x000fe400078e00ff */
[----:B------:R-:W-:Y:S02]  /*0670*/  IMAD.MOV.U32 R14, RZ, RZ, RZ ;  /* 0x000000ffff0e7224 */ /* 0x000fe400078e00ff */
[----:B------:R-:W-:-:S04]  /*0680*/  IMAD.HI.U32 R9, R9, R2, RZ ;  /* 0x0000000209097227 */ /* 0x000fc800078e00ff */
[----:B------:R-:W-:Y:S01]  /*0690*/  IMAD.MOV R7, RZ, RZ, -R7 ;  /* 0x000000ffff077224 */ /* 0x000fe200078e0a07 */
[----:B------:R-:W-:Y:S01]  /*06a0*/  IADD3 R9, PT, PT, -R9, RZ, RZ ;  /* 0x000000ff09097210 */ /* 0x000fe20007ffe1ff */
[----:B------:R-:W-:-:S04]  /*06b0*/  IMAD.HI.U32 R11, R11, R25, R10 ;  /* 0x000000190b0b7227 */ /* 0x000fc800078e000a */
[----:B------:R-:W-:-:S04]  /*06c0*/  IMAD.HI.U32 R15, R15, R23, R14 ;  /* 0x000000170f0f7227 */ /* 0x000fc800078e000e */
[----:B------:R-:W-:Y:S02]  /*06d0*/  IMAD R14, R13, R7, R2 ;  /* 0x000000070d0e7224 */ /* 0x000fe400078e0202 */
[----:B------:R-:W-:-:S03]  /*06e0*/  IMAD.HI.U32 R11, R11, R2, RZ ;  /* 0x000000020b0b7227 */ /* 0x000fc600078e00ff */
[----:B------:R-:W-:Y:S01]  /*06f0*/  ISETP.GE.U32.AND P3, PT, R14, R13, PT ;  /* 0x0000000d0e00720c */ /* 0x000fe20003f66070 */
[----:B------:R-:W-:-:S04]  /*0700*/  IMAD.HI.U32 R15, R15, R2, RZ ;  /* 0x000000020f0f7227 */ /* 0x000fc800078e00ff */
[--C-:B------:R-:W-:Y:S02]  /*0710*/  IMAD R10, R17, R9, R2.reuse ;  /* 0x00000009110a7224 */ /* 0x100fe400078e0202 */
[----:B------:R-:W-:Y:S02]  /*0720*/  IMAD.MOV R11, RZ, RZ, -R11 ;  /* 0x000000ffff0b7224 */ /* 0x000fe400078e0a0b */
[----:B------:R-:W-:Y:S01]  /*0730*/  IMAD.MOV R15, RZ, RZ, -R15 ;  /* 0x000000ffff0f7224 */ /* 0x000fe200078e0a0f */
[----:B------:R-:W-:Y:S01]  /*0740*/  ISETP.GE.U32.AND P2, PT, R10, R17, PT ;  /* 0x000000110a00720c */ /* 0x000fe20003f46070 */
[--C-:B------:R-:W-:Y:S02]  /*0750*/  IMAD R8, R21, R11, R2.reuse ;  /* 0x0000000b15087224 */ /* 0x100fe400078e0202 */
[----:B------:R-:W-:Y:S02]  /*0760*/  IMAD R6, R19, R15, R2 ;  /* 0x0000000f13067224 */ /* 0x000fe400078e0202 */
[----:B------:R-:W-:Y:S01]  /*0770*/  @P3 IMAD.IADD R14, R14, 0x1, -R13 ;  /* 0x000000010e0e3824 */ /* 0x000fe200078e0a0d */
[----:B------:R-:W-:-:S02]  /*0780*/  ISETP.GE.U32.AND P1, PT, R8, R21, PT ;  /* 0x000000150800720c */ /* 0x000fc40003f26070 */
[----:B------:R-:W-:Y:S02]  /*0790*/  ISETP.GE.U32.AND P0, PT, R6, R19, PT ;  /* 0x000000130600720c */ /* 0x000fe40003f06070 */
[----:B------:R-:W-:-:S03]  /*07a0*/  ISETP.GE.U32.AND P6, PT, R14, R13, PT ;  /* 0x0000000d0e00720c */ /* 0x000fc60003fc6070 */
[C---:B------:R-:W-:Y:S02]  /*07b0*/  @P2 IADD3 R10, PT, PT, -R17.reuse, R10, RZ ;  /* 0x0000000a110a2210 */ /* 0x040fe40007ffe1ff */
[----:B------:R-:W-:Y:S02]  /*07c0*/  ISETP.NE.U32.AND P2, PT, R17, RZ, PT ;  /* 0x000000ff1100720c */ /* 0x000fe40003f45070 */
[----:B------:R-:W-:Y:S02]  /*07d0*/  ISETP.GE.U32.AND P5, PT, R10, R17, PT ;  /* 0x000000110a00720c */ /* 0x000fe40003fa6070 */
[----:B------:R-:W-:Y:S01]  /*07e0*/  @P1 IMAD.IADD R8, R8, 0x1, -R21 ;  /* 0x0000000108081824 */ /* 0x000fe200078e0a15 */
[----:B------:R-:W-:Y:S01]  /*07f0*/  ISETP.NE.U32.AND P1, PT, R21, RZ, PT ;  /* 0x000000ff1500720c */ /* 0x000fe20003f25070 */
[----:B------:R-:W-:Y:S02]  /*0800*/  @P0 IMAD.IADD R6, R6, 0x1, -R19 ;  /* 0x0000000106060824 */ /* 0x000fe400078e0a13 */
[----:B------:R-:W-:Y:S01]  /*0810*/  @P6 IMAD.IADD R14, R14, 0x1, -R13 ;  /* 0x000000010e0e6824 */ /* 0x000fe200078e0a0d */
[----:B------:R-:W-:-:S02]  /*0820*/  ISETP.GE.U32.AND P3, PT, R8, R21, PT ;  /* 0x000000150800720c */ /* 0x000fc40003f66070 */
[----:B------:R-:W-:Y:S02]  /*0830*/  ISETP.GE.U32.AND P0, PT, R6, R19, PT ;  /* 0x000000130600720c */ /* 0x000fe40003f06070 */
[----:B------:R-:W-:Y:S02]  /*0840*/  @!P4 LOP3.LUT R14, RZ, R13, RZ, 0x33, !PT ;  /* 0x0000000dff0ec212 */ /* 0x000fe400078e33ff */
[----:B------:R-:W-:Y:S02]  /*0850*/  @P5 IADD3 R10, PT, PT, -R17, R10, RZ ;  /* 0x0000000a110a5210 */ /* 0x000fe40007ffe1ff */
[----:B------:R-:W-:Y:S02]  /*0860*/  ISETP.NE.U32.AND P6, PT, R19, RZ, PT ;  /* 0x000000ff1300720c */ /* 0x000fe40003fc5070 */
[----:B------:R-:W-:Y:S02]  /*0870*/  @!P2 LOP3.LUT R10, RZ, R17, RZ, 0x33, !PT ;  /* 0x00000011ff0aa212 */ /* 0x000fe400078e33ff */
[----:B------:R-:W-:Y:S01]  /*0880*/  ISETP.NE.AND P2, PT, R14, RZ, PT ;  /* 0x000000ff0e00720c */ /* 0x000fe20003f45270 */
[----:B------:R-:W-:Y:S01]  /*0890*/  @P3 IMAD.IADD R8, R8, 0x1, -R21 ;  /* 0x0000000108083824 */ /* 0x000fe200078e0a15 */
[----:B------:R-:W-:Y:S01]  /*08a0*/  @!P1 LOP3.LUT R8, RZ, R21, RZ, 0x33, !PT ;  /* 0x00000015ff089212 */ /* 0x000fe200078e33ff */
[----:B------:R-:W-:Y:S01]  /*08b0*/  @P0 IMAD.IADD R6, R6, 0x1, -R19 ;  /* 0x0000000106060824 */ /* 0x000fe200078e0a13 */
[----:B------:R-:W-:-:S02]  /*08c0*/  SEL R0, R0, RZ, P2 ;  /* 0x000000ff00007207 */ /* 0x000fc40001000000 */
[----:B------:R-:W-:Y:S02]  /*08d0*/  ISETP.NE.AND P2, PT, R16, RZ, PT ;  /* 0x000000ff1000720c */ /* 0x000fe40003f45270 */
[----:B------:R-:W-:Y:S02]  /*08e0*/  ISETP.NE.AND P0, PT, R10, RZ, PT ;  /* 0x000000ff0a00720c */ /* 0x000fe40003f05270 */
[----:B------:R-:W-:Y:S02]  /*08f0*/  @!P6 LOP3.LUT R6, RZ, R19, RZ, 0x33, !PT ;  /* 0x00000013ff06e212 */ /* 0x000fe400078e33ff */
[----:B------:R-:W-:Y:S02]  /*0900*/  ISETP.NE.AND P1, PT, R8, RZ, PT ;  /* 0x000000ff0800720c */ /* 0x000fe40003f25270 */
[----:B------:R-:W-:Y:S02]  /*0910*/  SEL R0, R0, RZ, P0 ;  /* 0x000000ff00007207 */ /* 0x000fe40000000000 */
[----:B------:R-:W-:-:S02]  /*0920*/  ISETP.NE.AND P0, PT, R6, RZ, PT ;  /* 0x000000ff0600720c */ /* 0x000fc40003f05270 */
[----:B------:R-:W-:Y:S02]  /*0930*/  SEL R0, R0, RZ, P1 ;  /* 0x000000ff00007207 */ /* 0x000fe40000800000 */
[----:B------:R-:W-:Y:S02]  /*0940*/  IADD3 R13, PT, PT, R13, 0x4, RZ ;  /* 0x000000040d0d7810 */ /* 0x000fe40007ffe0ff */
[----:B------:R-:W-:Y:S01]  /*0950*/  SEL R0, R0, RZ, P0 ;  /* 0x000000ff00007207 */ /* 0x000fe20000000000 */
[----:B------:R-:W-:Y:S06]  /*0960*/  @P2 BRA `(.L_x_52) ;  /* 0xfffffff800b42947 */ /* 0x000fec000383ffff */
[----:B------:R-:W-:Y:S05]  /*0970*/  BSYNC.RECONVERGENT B2 ;  /* 0x0000000000027941 */ /* 0x000fea0003800200 */
.L_x_51:
[----:B------:R-:W-:-:S07]  /*0980*/  VIADD R13, R13, 0xfffffffd ;  /* 0xfffffffd0d0d7836 */ /* 0x000fce0000000000 */
.L_x_50:
[----:B------:R-:W-:Y:S05]  /*0990*/  BSYNC.RECONVERGENT B1 ;  /* 0x0000000000017941 */ /* 0x000fea0003800200 */
.L_x_49:
[----:B------:R-:W-:Y:S01]  /*09a0*/  ISETP.NE.AND P0, PT, R12, RZ, PT ;  /* 0x000000ff0c00720c */ /* 0x000fe20003f05270 */
[----:B------:R-:W-:-:S12]  /*09b0*/  BSSY.RECONVERGENT B1, `(.L_x_53) ;  /* 0x000001a000017945 */ /* 0x000fd80003800200 */
[----:B------:R-:W-:Y:S05]  /*09c0*/  @!P0 BRA `(.L_x_54) ;  /* 0x0000000000608947 */ /* 0x000fea0003800000 */
[----:B------:R-:W-:-:S07]  /*09d0*/  IMAD.MOV R12, RZ, RZ, -R12 ;  /* 0x000000ffff0c7224 */ /* 0x000fce00078e0a0c */
.L_x_55:
[----:B------:R-:W0:Y:S01]  /*09e0*/  I2F.U32.RP R8, R13 ;  /* 0x0000000d00087306 */ /* 0x000e220000209000 */
[----:B------:R-:W-:Y:S01]  /*09f0*/  ISETP.NE.U32.AND P1, PT, R13, RZ, PT ;  /* 0x000000ff0d00720c */ /* 0x000fe20003f25070 */
[----:B------:R-:W-:-:S06]  /*0a00*/  VIADD R12, R12, 0x1 ;  /* 0x000000010c0c7836 */ /* 0x000fcc0000000000 */
[----:B0-----:R-:W0:Y:S02]  /*0a10*/  MUFU.RCP R8, R8 ;  /* 0x0000000800087308 */ /* 0x001e240000001000 */
[----:B0-----:R-:W-:-:S06]  /*0a20*/  VIADD R6, R8, 0xffffffe ;  /* 0x0ffffffe08067836 */ /* 0x001fcc0000000000 */
[----:B------:R0:W1:Y:S02]  /*0a30*/  F2I.FTZ.U32.TRUNC.NTZ R7, R6 ;  /* 0x0000000600077305 */ /* 0x000064000021f000 */
[----:B0-----:R-:W-:Y:S01]  /*0a40*/  IMAD.MOV.U32 R6, RZ, RZ, RZ ;  /* 0x000000ffff067224 */ /* 0x001fe200078e00ff */
[----:B-1----:R-:W-:-:S05]  /*0a50*/  IADD3 R10, PT, PT, RZ, -R7, RZ ;  /* 0x80000007ff0a7210 */ /* 0x002fca0007ffe0ff */
[----:B------:R-:W-:-:S04]  /*0a60*/  IMAD R9, R10, R13, RZ ;  /* 0x0000000d0a097224 */ /* 0x000fc800078e02ff */
[----:B------:R-:W-:-:S06]  /*0a70*/  IMAD.HI.U32 R7, R7, R9, R6 ;  /* 0x0000000907077227 */ /* 0x000fcc00078e0006 */
[----:B------:R-:W-:-:S04]  /*0a80*/  IMAD.HI.U32 R7, R7, R2, RZ ;  /* 0x0000000207077227 */ /* 0x000fc800078e00ff */
[----:B------:R-:W-:-:S04]  /*0a90*/  IMAD.MOV R7, RZ, RZ, -R7 ;  /* 0x000000ffff077224 */ /* 0x000fc800078e0a07 */
[----:B------:R-:W-:-:S05]  /*0aa0*/  IMAD R10, R13, R7, R2 ;  /* 0x000000070d0a7224 */ /* 0x000fca00078e0202 */
[----:B------:R-:W-:-:S13]  /*0ab0*/  ISETP.GE.U32.AND P0, PT, R10, R13, PT ;  /* 0x0000000d0a00720c */ /* 0x000fda0003f06070 */
[----:B------:R-:W-:-:S05]  /*0ac0*/  @P0 IMAD.IADD R10, R10, 0x1, -R13 ;  /* 0x000000010a0a0824 */ /* 0x000fca00078e0a0d */
[----:B------:R-:W-:-:S13]  /*0ad0*/  ISETP.GE.U32.AND P0, PT, R10, R13, PT ;  /* 0x0000000d0a00720c */ /* 0x000fda0003f06070 */
[-C--:B------:R-:W-:Y:S02]  /*0ae0*/  @P0 IADD3 R10, PT, PT, R10, -R13.reuse, RZ ;  /* 0x8000000d0a0a0210 */ /* 0x080fe40007ffe0ff */
[----:B------:R-:W-:Y:S01]  /*0af0*/  @!P1 LOP3.LUT R10, RZ, R13, RZ, 0x33, !PT ;  /* 0x0000000dff0a9212 */ /* 0x000fe200078e33ff */
[----:B------:R-:W-:Y:S01]  /*0b00*/  VIADD R13, R13, 0x1 ;  /* 0x000000010d0d7836 */ /* 0x000fe20000000000 */
[----:B------:R-:W-:Y:S02]  /*0b10*/  ISETP.NE.AND P1, PT, R12, RZ, PT ;  /* 0x000000ff0c00720c */ /* 0x000fe40003f25270 */
[----:B------:R-:W-:-:S04]  /*0b20*/  ISETP.NE.AND P0, PT, R10, RZ, PT ;  /* 0x000000ff0a00720c */ /* 0x000fc80003f05270 */
[----:B------:R-:W-:-:S07]  /*0b30*/  SEL R0, R0, RZ, P0 ;  /* 0x000000ff00007207 */ /* 0x000fce0000000000 */
[----:B------:R-:W-:Y:S05]  /*0b40*/  @P1 BRA `(.L_x_55) ;  /* 0xfffffffc00a41947 */ /* 0x000fea000383ffff */
.L_x_54:
[----:B------:R-:W-:Y:S05]  /*0b50*/  BSYNC.RECONVERGENT B1 ;  /* 0x0000000000017941 */ /* 0x000fea0003800200 */
.L_x_53:
[----:B------:R-:W-:-:S13]  /*0b60*/  ISETP.NE.AND P0, PT, R0, RZ, PT ;  /* 0x000000ff0000720c */ /* 0x000fda0003f05270 */
.L_x_48:
[----:B------:R-:W-:Y:S05]  /*0b70*/  BSYNC.RECONVERGENT B0 ;  /* 0x0000000000007941 */ /* 0x000fea0003800200 */
.L_x_47:
[----:B------:R-:W0:Y:S02]  /*0b80*/  LDCU.128 UR8, c[0x3][URZ] ;  /* 0x00c00000ff0877ac */ /* 0x000e240008000c00 */
[C---:B0-----:R-:W-:Y:S02]  /*0b90*/  ISETP.EQ.U32.AND P1, PT, R2.reuse, UR8, PT ;  /* 0x0000000802007c0c */ /* 0x041fe4000bf22070 */
[----:B------:R-:W-:Y:S02]  /*0ba0*/  ISETP.EQ.U32.AND P2, PT, R2, UR10, PT ;  /* 0x0000000a02007c0c */ /* 0x000fe4000bf42070 */
[----:B------:R-:W-:-:S04]  /*0bb0*/  ISETP.EQ.OR.EX P0, PT, RZ, UR9, !P0, P1 ;  /* 0x00000009ff007c0c */ /* 0x000fc8000c702710 */
[----:B------:R-:W-:-:S13]  /*0bc0*/  ISETP.EQ.OR.EX P0, PT, RZ, UR11, P0, P2 ;  /* 0x0000000bff007c0c */ /* 0x000fda0008702720 */
[----:B------:R-:W-:Y:S05]  /*0bd0*/  @P0 EXIT ;  /* 0x000000000000094d */ /* 0x000fea0003800000 */
[----:B------:R-:W-:Y:S01]  /*0be0*/  HFMA2 R0, -RZ, RZ, 0, 0 ;  /* 0x00000000ff007431 */ /* 0x000fe200000001ff */
[----:B------:R-:W-:Y:S01]  /*0bf0*/  BSSY.RECONVERGENT B0, `(.L_x_56) ;  /* 0x0000042000007945 */ /* 0x000fe20003800200 */
[----:B------:R-:W-:-:S07]  /*0c00*/  IMAD.MOV.U32 R7, RZ, RZ, 0x1 ;  /* 0x00000001ff077424 */ /* 0x000fce00078e00ff */
.L_x_63:
[----:B------:R-:W-:Y:S01]  /*0c10*/  IADD3 R7, P0, PT, R4, R7, RZ ;  /* 0x0000000704077210 */ /* 0x000fe20007f1e0ff */
[----:B------:R-:W-:Y:S04]  /*0c20*/  BSSY.RECONVERGENT B1, `(.L_x_57) ;  /* 0x000001c000017945 */ /* 0x000fe80003800200 */
[----:B------:R-:W-:-:S05]  /*0c30*/  IMAD.X R0, R5, 0x1, R0, P0 ;  /* 0x0000000105007824 */ /* 0x000fca00000e0600 */
[----:B------:R-:W-:-:S13]  /*0c40*/  ISETP.NE.AND.EX P0, PT, R0, RZ, PT, !PT ;  /* 0x000000ff0000720c */ /* 0x000fda0003f053f0 */
[----:B------:R-:W-:Y:S05]  /*0c50*/  @P0 BRA `(.L_x_58) ;  /* 0x0000000000500947 */ /* 0x000fea0003800000 */
[----:B------:R-:W0:Y:S01]  /*0c60*/  I2F.U32.RP R10, R2 ;  /* 0x00000002000a7306 */ /* 0x000e220000209000 */
[----:B------:R-:W-:Y:S01]  /*0c70*/  IMAD.MOV R11, RZ, RZ, -R2 ;  /* 0x000000ffff0b7224 */ /* 0x000fe200078e0a02 */
[----:B------:R-:W-:-:S06]  /*0c80*/  ISETP.NE.U32.AND P1, PT, R2, RZ, PT ;  /* 0x000000ff0200720c */ /* 0x000fcc0003f25070 */
[----:B0-----:R-:W0:Y:S02]  /*0c90*/  MUFU.RCP R10, R10 ;  /* 0x0000000a000a7308 */ /* 0x001e240000001000 */
[----:B0-----:R-:W-:-:S06]  /*0ca0*/  VIADD R8, R10, 0xffffffe ;  /* 0x0ffffffe0a087836 */ /* 0x001fcc0000000000 */
[----:B------:R0:W1:Y:S02]  /*0cb0*/  F2I.FTZ.U32.TRUNC.NTZ R9, R8 ;  /* 0x0000000800097305 */ /* 0x000064000021f000 */
[----:B0-----:R-:W-:Y:S01]  /*0cc0*/  MOV R8, RZ ;  /* 0x000000ff00087202 */ /* 0x001fe20000000f00 */
        /* <DEDUP_REMOVED lines=13> */
.L_x_58:
[----:B------:R-:W-:-:S07]  /*0da0*/  MOV R6, 0xdc0 ;  /* 0x00000dc000067802 */ /* 0x000fce0000000f00 */
[----:B------:R-:W-:Y:S05]  /*0db0*/  CALL.REL.NOINC `($__internal_3_$__cuda_sm20_rem_s64) ;  /* 0x0000000400ec7944 */ /* 0x000fea0003c00000 */
[----:B------:R-:W-:-:S04]  /*0dc0*/  ISETP.NE.U32.AND P0, PT, R10, RZ, PT ;  /* 0x000000ff0a00720c */ /* 0x000fc80003f05070 */
[----:B------:R-:W-:-:S13]  /*0dd0*/  ISETP.NE.AND.EX P0, PT, R11, RZ, PT, P0 ;  /* 0x000000ff0b00720c */ /* 0x000fda0003f05300 */
.L_x_59:
[----:B------:R-:W-:Y:S05]  /*0de0*/  BSYNC.RECONVERGENT B1 ;  /* 0x0000000000017941 */ /* 0x000fea0003800200 */
.L_x_57:
[----:B------:R-:W-:Y:S01]  /*0df0*/  BSSY.RECONVERGENT B1, `(.L_x_60) ;  /* 0x000001e000017945 */ /* 0x000fe20003800200 */
[----:B------:R-:W-:Y:S02]  /*0e00*/  HFMA2 R8, -RZ, RZ, 0, 5.9604644775390625e-08 ;  /* 0x00000001ff087431 */ /* 0x000fe400000001ff */
[----:B------:R-:W-:Y:S01]  /*0e10*/  IMAD.MOV.U32 R9, RZ, RZ, 0x0 ;  /* 0x00000000ff097424 */ /* 0x000fe200078e00ff */
[----:B------:R-:W-:Y:S06]  /*0e20*/  @P0 BRA `(.L_x_61) ;  /* 0x0000000000680947 */ /* 0x000fec0003800000 */
        /* <DEDUP_REMOVED lines=15> */
[----:B------:R-:W-:Y:S02]  /*0f20*/  @P0 IMAD.IADD R9, R9, 0x1, -R2 ;  /* 0x0000000109090824 */ /* 0x000fe400078e0a02 */
[----:B------:R-:W-:-:S03]  /*0f30*/  @P0 VIADD R8, R8, 0x1 ;  /* 0x0000000108080836 */ /* 0x000fc60000000000 */
[----:B------:R-:W-:Y:S01]  /*0f40*/  ISETP.GE.U32.AND P1, PT, R9, R2, PT ;  /* 0x000000020900720c */ /* 0x000fe20003f26070 */
[----:B------:R-:W-:-:S12]  /*0f50*/  IMAD.MOV.U32 R9, RZ, RZ, RZ ;  /* 0x000000ffff097224 */ /* 0x000fd800078e00ff */
[----:B------:R-:W-:Y:S02]  /*0f60*/  @P1 IADD3 R8, PT, PT, R8, 0x1, RZ ;  /* 0x0000000108081810 */ /* 0x000fe40007ffe0ff */
[----:B------:R-:W-:Y:S01]  /*0f70*/  @!P2 LOP3.LUT R8, RZ, R2, RZ, 0x33, !PT ;  /* 0x00000002ff08a212 */ /* 0x000fe200078e33ff */
[----:B------:R-:W-:Y:S06]  /*0f80*/  BRA `(.L_x_61) ;  /* 0x0000000000107947 */ /* 0x000fec0003800000 */
.L_x_62:
[----:B------:R-:W-:-:S07]  /*0f90*/  MOV R6, 0xfb0 ;  /* 0x00000fb000067802 */ /* 0x000fce0000000f00 */
[----:B------:R-:W-:Y:S05]  /*0fa0*/  CALL.REL.NOINC `($__internal_2_$__cuda_sm20_div_s64) ;  /* 0x0000000000407944 */ /* 0x000fea0003c00000 */
[----:B------:R-:W-:Y:S02]  /*0fb0*/  IMAD.MOV.U32 R8, RZ, RZ, R10 ;  /* 0x000000ffff087224 */ /* 0x000fe400078e000a */
[----:B------:R-:W-:-:S07]  /*0fc0*/  IMAD.MOV.U32 R9, RZ, RZ, R11 ;  /* 0x000000ffff097224 */ /* 0x000fce00078e000b */
.L_x_61:
[----:B------:R-:W-:Y:S05]  /*0fd0*/  BSYNC.RECONVERGENT B1 ;  /* 0x0000000000017941 */ /* 0x000fea0003800200 */
.L_x_60:
[----:B------:R-:W-:-:S04]  /*0fe0*/  ISETP.NE.U32.AND P0, PT, R8, 0x1, PT ;  /* 0x000000010800780c */ /* 0x000fc80003f05070 */
[----:B------:R-:W-:-:S13]  /*0ff0*/  ISETP.NE.AND.EX P0, PT, R9, RZ, PT, P0 ;  /* 0x000000ff0900720c */ /* 0x000fda0003f05300 */
[----:B------:R-:W-:Y:S05]  /*1000*/  @!P0 BRA `(.L_x_63) ;  /* 0xfffffffc00008947 */ /* 0x000fea000383ffff */
[----:B------:R-:W-:Y:S05]  /*1010*/  BSYNC.RECONVERGENT B0 ;  /* 0x0000000000007941 */ /* 0x000fea0003800200 */
.L_x_56:
[----:B------:R-:W0:Y:S08]  /*1020*/  LDC.64 R4, c[0x0][0x388] ;  /* 0x0000e200ff047b82 */ /* 0x000e300000000a00 */
[----:B------:R-:W1:Y:S01]  /*1030*/  LDC.64 R6, c[0x0][0x390] ;  /* 0x0000e400ff067b82 */ /* 0x000e620000000a00 */
[----:B0-----:R-:W-:-:S04]  /*1040*/  IMAD.WIDE.U32 R4, R3, 0x8, R4 ;  /* 0x0000000803047825 */ /* 0x001fc800078e0004 */
[----:B-1----:R-:W-:-:S04]  /*1050*/  IMAD.WIDE.U32 R6, R3, 0x8, R6 ;  /* 0x0000000803067825 */ /* 0x002fc800078e0006 */
[----:B------:R-:W-:-:S05]  /*1060*/  HFMA2 R3, -RZ, RZ, 0, 0 ;  /* 0x00000000ff037431 */ /* 0x000fca00000001ff */
[----:B------:R-:W-:Y:S04]  /*1070*/  STG.E.64 desc[UR4][R4.64+0x10], R2 ;  /* 0x0000100204007986 */ /* 0x000fe8000c101b04 */
[----:B------:R-:W-:Y:S01]  /*1080*/  STG.E.64 desc[UR4][R6.64+0x10], R8 ;  /* 0x0000100806007986 */ /* 0x000fe2000c101b04 */
[----:B------:R-:W-:Y:S06]  /*1090*/  BAR.SYNC.DEFER_BLOCKING 0x0 ;  /* 0x0000000000007b1d */ /* 0x000fec0000010000 */
[----:B------:R-:W-:Y:S05]  /*10a0*/  EXIT ;  /* 0x000000000000794d */ /* 0x000fea0003800000 */
        .weak           $__internal_2_$__cuda_sm20_div_s64
        .type           $__internal_2_$__cuda_sm20_div_s64,@function
        .size           $__internal_2_$__cuda_sm20_div_s64,($__internal_3_$__cuda_sm20_rem_s64 - $__internal_2_$__cuda_sm20_div_s64)
$__internal_2_$__cuda_sm20_div_s64:
[----:B------:R-:W-:Y:S02]  /*10b0*/  IMAD.MOV.U32 R12, RZ, RZ, R2 ;  /* 0x000000ffff0c7224 */ /* 0x000fe400078e0002 */
[----:B------:R-:W-:-:S04]  /*10c0*/  IMAD.MOV.U32 R13, RZ, RZ, RZ ;  /* 0x000000ffff0d7224 */ /* 0x000fc800078e00ff */
[----:B------:R-:W0:Y:S08]  /*10d0*/  I2F.U64.RP R12, R12 ;  /* 0x0000000c000c7312 */ /* 0x000e300000309000 */
[----:B0-----:R-:W0:Y:S02]  /*10e0*/  MUFU.RCP R8, R12 ;  /* 0x0000000c00087308 */ /* 0x001e240000001000 */
[----:B0-----:R-:W-:-:S06]  /*10f0*/  VIADD R8, R8, 0x1ffffffe ;  /* 0x1ffffffe08087836 */ /* 0x001fcc0000000000 */
[----:B------:R-:W0:Y:S02]  /*1100*/  F2I.U64.TRUNC R8, R8 ;  /* 0x0000000800087311 */ /* 0x000e24000020d800 */
[----:B0-----:R-:W-:-:S04]  /*1110*/  IMAD.WIDE.U32 R10, R8, R2, RZ ;  /* 0x00000002080a7225 */ /* 0x001fc800078e00ff */
[----:B------:R-:W-:Y:S01]  /*1120*/  IMAD R11, R9, R2, R11 ;  /* 0x00000002090b7224 */ /* 0x000fe200078e020b */
[----:B------:R-:W-:-:S04]  /*1130*/  IADD3 R15, P0, PT, RZ, -R10, RZ ;  /* 0x8000000aff0f7210 */ /* 0x000fc80007f1e0ff */
[----:B------:R-:W-:Y:S01]  /*1140*/  IADD3.X R17, PT, PT, RZ, ~R11, RZ, P0, !PT ;  /* 0x8000000bff117210 */ /* 0x000fe200007fe4ff */
[----:B------:R-:W-:-:S04]  /*1150*/  IMAD.HI.U32 R10, R8, R15, RZ ;  /* 0x0000000f080a7227 */ /* 0x000fc800078e00ff */
[----:B------:R-:W-:Y:S02]  /*1160*/  IMAD.MOV.U32 R11, RZ, RZ, R8 ;  /* 0x000000ffff0b7224 */ /* 0x000fe400078e0008 */
[-C--:B------:R-:W-:Y:S02]  /*1170*/  IMAD R13, R9, R17.reuse, RZ ;  /* 0x00000011090d7224 */ /* 0x080fe400078e02ff */
[----:B------:R-:W-:-:S04]  /*1180*/  IMAD.WIDE.U32 R10, P0, R8, R17, R10 ;  /* 0x00000011080a7225 */ /* 0x000fc8000780000a */
[----:B------:R-:W-:-:S04]  /*1190*/  IMAD.HI.U32 R17, R9, R17, RZ ;  /* 0x0000001109117227 */ /* 0x000fc800078e00ff */
[----:B------:R-:W-:-:S05]  /*11a0*/  IMAD.HI.U32 R10, P1, R9, R15, R10 ;  /* 0x0000000f090a7227 */ /* 0x000fca000782000a */
[----:B------:R-:W-:Y:S01]  /*11b0*/  IADD3 R11, P2, PT, R13, R10, RZ ;  /* 0x0000000a0d0b7210 */ /* 0x000fe20007f5e0ff */
[----:B------:R-:W-:-:S04]  /*11c0*/  IMAD.X R10, R17, 0x1, R9, P0 ;  /* 0x00000001110a7824 */ /* 0x000fc800000e0609 */
[----:B------:R-:W-:Y:S01]  /*11d0*/  IMAD.WIDE.U32 R8, R11, R2, RZ ;  /* 0x000000020b087225 */ /* 0x000fe200078e00ff */
[----:B------:R-:W-:Y:S02]  /*11e0*/  IADD3.X R13, PT, PT, RZ, RZ, R10, P2, P1 ;  /* 0x000000ffff0d7210 */ /* 0x000fe400017e240a */
[----:B------:R-:W-:Y:S02]  /*11f0*/  ISETP.GE.AND P2, PT, R0, RZ, PT ;  /* 0x000000ff0000720c */ /* 0x000fe40003f46270 */
[----:B------:R-:W-:Y:S01]  /*1200*/  IADD3 R15, P0, PT, RZ, -R8, RZ ;  /* 0x80000008ff0f7210 */ /* 0x000fe20007f1e0ff */
[----:B------:R-:W-:-:S04]  /*1210*/  IMAD R8, R13, R2, R9 ;  /* 0x000000020d087224 */ /* 0x000fc800078e0209 */
[----:B------:R-:W-:-:S04]  /*1220*/  IMAD.HI.U32 R10, R11, R15, RZ ;  /* 0x0000000f0b0a7227 */ /* 0x000fc800078e00ff */
[----:B------:R-:W-:Y:S01]  /*1230*/  IMAD.X R12, RZ, RZ, ~R8, P0 ;  /* 0x000000ffff0c7224 */ /* 0x000fe200000e0e08 */
[----:B------:R-:W-:-:S03]  /*1240*/  IADD3 R8, P4, PT, RZ, -R7, RZ ;  /* 0x80000007ff087210 */ /* 0x000fc60007f9e0ff */
[----:B------:R-:W-:Y:S01]  /*1250*/  IMAD.WIDE.U32 R10, P0, R11, R12, R10 ;  /* 0x0000000c0b0a7225 */ /* 0x000fe2000780000a */
[----:B------:R-:W-:-:S03]  /*1260*/  SEL R8, R8, R7, !P2 ;  /* 0x0000000708087207 */ /* 0x000fc60005000000 */
[----:B------:R-:W-:Y:S01]  /*1270*/  IMAD.HI.U32 R9, P1, R13, R15, R10 ;  /* 0x0000000f0d097227 */ /* 0x000fe2000782000a */
[----:B------:R-:W-:-:S03]  /*1280*/  IADD3.X R11, PT, PT, RZ, ~R0, RZ, P4, !PT ;  /* 0x80000000ff0b7210 */ /* 0x000fc600027fe4ff */
[CC--:B------:R-:W-:Y:S02]  /*1290*/  IMAD R10, R13.reuse, R12.reuse, RZ ;  /* 0x0000000c0d0a7224 */ /* 0x0c0fe400078e02ff */
[----:B------:R-:W-:-:S03]  /*12a0*/  IMAD.HI.U32 R12, R13, R12, RZ ;  /* 0x0000000c0d0c7227 */ /* 0x000fc600078e00ff */
[----:B------:R-:W-:Y:S01]  /*12b0*/  IADD3 R9, P3, PT, R10, R9, RZ ;  /* 0x000000090a097210 */ /* 0x000fe20007f7e0ff */
[----:B------:R-:W-:Y:S01]  /*12c0*/  IMAD.X R13, R12, 0x1, R13, P0 ;  /* 0x000000010c0d7824 */ /* 0x000fe200000e060d */
[----:B------:R-:W-:Y:S01]  /*12d0*/  SEL R12, R11, R0, !P2 ;  /* 0x000000000b0c7207 */ /* 0x000fe20005000000 */
[----:B------:R-:W-:Y:S02]  /*12e0*/  IMAD.MOV.U32 R11, RZ, RZ, RZ ;  /* 0x000000ffff0b7224 */ /* 0x000fe400078e00ff */
[----:B------:R-:W-:Y:S01]  /*12f0*/  IMAD.HI.U32 R10, R9, R8, RZ ;  /* 0x00000008090a7227 */ /* 0x000fe200078e00ff */
[----:B------:R-:W-:-:S03]  /*1300*/  IADD3.X R13, PT, PT, RZ, RZ, R13, P3, P1 ;  /* 0x000000ffff0d7210 */ /* 0x000fc60001fe240d */
[----:B------:R-:W-:-:S04]  /*1310*/  IMAD.WIDE.U32 R10, R9, R12, R10 ;  /* 0x0000000c090a7225 */ /* 0x000fc800078e000a */
[C---:B------:R-:W-:Y:S02]  /*1320*/  IMAD R15, R13.reuse, R12, RZ ;  /* 0x0000000c0d0f7224 */ /* 0x040fe400078e02ff */
[----:B------:R-:W-:-:S04]  /*1330*/  IMAD.HI.U32 R10, P0, R13, R8, R10 ;  /* 0x000000080d0a7227 */ /* 0x000fc8000780000a */
[----:B------:R-:W-:Y:S01]  /*1340*/  IMAD.HI.U32 R9, R13, R12, RZ ;  /* 0x0000000c0d097227 */ /* 0x000fe200078e00ff */
[----:B------:R-:W-:-:S04]  /*1350*/  IADD3 R13, P1, PT, R15, R10, RZ ;  /* 0x0000000a0f0d7210 */ /* 0x000fc80007f3e0ff */
[----:B------:R-:W-:Y:S01]  /*1360*/  IADD3.X R9, PT, PT, R9, RZ, RZ, P0, !PT ;  /* 0x000000ff09097210 */ /* 0x000fe200007fe4ff */
[----:B------:R-:W-:-:S04]  /*1370*/  IMAD.WIDE.U32 R10, R13, R2, RZ ;  /* 0x000000020d0a7225 */ /* 0x000fc800078e00ff */
[----:B------:R-:W-:Y:S01]  /*1380*/  IMAD.X R9, RZ, RZ, R9, P1 ;  /* 0x000000ffff097224 */ /* 0x000fe200008e0609 */
[----:B------:R-:W-:Y:S02]  /*1390*/  IADD3 R15, P0, PT, -R10, R8, RZ ;  /* 0x000000080a0f7210 */ /* 0x000fe40007f1e1ff */
[----:B------:R-:W-:Y:S01]  /*13a0*/  IADD3 R8, P3, PT, R13, 0x1, RZ ;  /* 0x000000010d087810 */ /* 0x000fe20007f7e0ff */
[----:B------:R-:W-:-:S03]  /*13b0*/  IMAD R11, R9, R2, R11 ;  /* 0x00000002090b7224 */ /* 0x000fc600078e020b */
[----:B------:R-:W-:Y:S01]  /*13c0*/  IADD3.X R10, PT, PT, RZ, R9, RZ, P3, !PT ;  /* 0x00000009ff0a7210 */ /* 0x000fe20001ffe4ff */
[----:B------:R-:W-:Y:S01]  /*13d0*/  IMAD.X R17, R12, 0x1, ~R11, P0 ;  /* 0x000000010c117824 */ /* 0x000fe200000e0e0b */
[----:B------:R-:W-:Y:S02]  /*13e0*/  ISETP.GE.U32.AND P0, PT, R15, R2, PT ;  /* 0x000000020f00720c */ /* 0x000fe40003f06070 */
[-C--:B------:R-:W-:Y:S02]  /*13f0*/  IADD3 R11, P1, PT, -R2, R15.reuse, RZ ;  /* 0x0000000f020b7210 */ /* 0x080fe40007f3e1ff */
[C---:B------:R-:W-:Y:S02]  /*1400*/  ISETP.GE.U32.AND.EX P0, PT, R17.reuse, RZ, PT, P0 ;  /* 0x000000ff1100720c */ /* 0x040fe40003f06100 */
[----:B------:R-:W-:Y:S02]  /*1410*/  IADD3.X R12, PT, PT, R17, -0x1, RZ, P1, !PT ;  /* 0xffffffff110c7810 */ /* 0x000fe40000ffe4ff */
[----:B------:R-:W-:-:S02]  /*1420*/  SEL R11, R11, R15, P0 ;  /* 0x0000000f0b0b7207 */ /* 0x000fc40000000000 */
[----:B------:R-:W-:Y:S02]  /*1430*/  SEL R13, R8, R13, P0 ;  /* 0x0000000d080d7207 */ /* 0x000fe40000000000 */
[----:B------:R-:W-:Y:S02]  /*1440*/  SEL R12, R12, R17, P0 ;  /* 0x000000110c0c7207 */ /* 0x000fe40000000000 */
[----:B------:R-:W-:Y:S02]  /*1450*/  ISETP.GE.U32.AND P1, PT, R11, R2, PT ;  /* 0x000000020b00720c */ /* 0x000fe40003f26070 */
[----:B------:R-:W-:Y:S02]  /*1460*/  SEL R8, R10, R9, P0 ;  /* 0x000000090a087207 */ /* 0x000fe40000000000 */
[----:B------:R-:W-:Y:S02]  /*1470*/  IADD3 R10, P3, PT, R13, 0x1, RZ ;  /* 0x000000010d0a7810 */ /* 0x000fe40007f7e0ff */
[----:B------:R-:W-:-:S03]  /*1480*/  ISETP.GE.U32.AND.EX P0, PT, R12, RZ, PT, P1 ;  /* 0x000000ff0c00720c */ /* 0x000fc60003f06110 */
[----:B------:R-:W-:Y:S01]  /*1490*/  IMAD.X R11, RZ, RZ, R8, P3 ;  /* 0x000000ffff0b7224 */ /* 0x000fe200018e0608 */
[----:B------:R-:W-:-:S04]  /*14a0*/  SEL R10, R10, R13, P0 ;  /* 0x0000000d0a0a7207 */ /* 0x000fc80000000000 */
[----:B------:R-:W-:Y:S02]  /*14b0*/  SEL R11, R11, R8, P0 ;  /* 0x000000080b0b7207 */ /* 0x000fe40000000000 */
[-C--:B------:R-:W-:Y:S02]  /*14c0*/  IADD3 R9, P1, PT, RZ, -R10.reuse, RZ ;  /* 0x8000000aff097210 */ /* 0x080fe40007f3e0ff */
[----:B------:R-:W-:Y:S02]  /*14d0*/  ISETP.NE.U32.AND P0, PT, R2, RZ, PT ;  /* 0x000000ff0200720c */ /* 0x000fe40003f05070 */
[----:B------:R-:W-:Y:S01]  /*14e0*/  SEL R10, R9, R10, !P2 ;  /* 0x0000000a090a7207 */ /* 0x000fe20005000000 */
[----:B------:R-:W-:Y:S01]  /*14f0*/  IMAD.X R8, RZ, RZ, ~R11, P1 ;  /* 0x000000ffff087224 */ /* 0x000fe200008e0e0b */
[----:B------:R-:W-:Y:S01]  /*1500*/  ISETP.NE.AND.EX P0, PT, RZ, RZ, PT, P0 ;  /* 0x000000ffff00720c */ /* 0x000fe20003f05300 */
[----:B------:R-:W-:-:S03]  /*1510*/  IMAD.MOV.U32 R9, RZ, RZ, 0x0 ;  /* 0x00000000ff097424 */ /* 0x000fc600078e00ff */
[----:B------:R-:W-:Y:S02]  /*1520*/  SEL R11, R8, R11, !P2 ;  /* 0x0000000b080b7207 */ /* 0x000fe40005000000 */
[----:B------:R-:W-:Y:S02]  /*1530*/  MOV R8, R6 ;  /* 0x0000000600087202 */ /* 0x000fe40000000f00 */
[----:B------:R-:W-:Y:S02]  /*1540*/  SEL R10, R10, 0xffffffff, P0 ;  /* 0xffffffff0a0a7807 */ /* 0x000fe40000000000 */
[----:B------:R-:W-:Y:S01]  /*1550*/  SEL R11, R11, 0xffffffff, P0 ;  /* 0xffffffff0b0b7807 */ /* 0x000fe20000000000 */
[----:B------:R-:W-:Y:S06]  /*1560*/  RET.REL.NODEC R8 `(_Z2cePlS_S_) ;  /* 0xffffffe808a47950 */ /* 0x000fec0003c3ffff */
        .weak           $__internal_3_$__cuda_sm20_rem_s64
        .type           $__internal_3_$__cuda_sm20_rem_s64,@function
        .size           $__internal_3_$__cuda_sm20_rem_s64,($__internal_4_$__cuda_sm20_rem_u64 - $__internal_3_$__cuda_sm20_rem_s64)
$__internal_3_$__cuda_sm20_rem_s64:
[----:B------:R-:W-:Y:S02]  /*1570*/  IMAD.MOV.U32 R12, RZ, RZ, R2 ;  /* 0x000000ffff0c7224 */ /* 0x000fe400078e0002 */
[----:B------:R-:W-:-:S04]  /*1580*/  HFMA2 R13, -RZ, RZ, 0, 0 ;  /* 0x00000000ff0d7431 */ /* 0x000fc800000001ff */
[----:B------:R-:W0:Y:S08]  /*1590*/  I2F.U64.RP R12, R12 ;  /* 0x0000000c000c7312 */ /* 0x000e300000309000 */
[----:B0-----:R-:W0:Y:S02]  /*15a0*/  MUFU.RCP R8, R12 ;  /* 0x0000000c00087308 */ /* 0x001e240000001000 */
[----:B0-----:R-:W-:-:S06]  /*15b0*/  VIADD R8, R8, 0x1ffffffe ;  /* 0x1ffffffe08087836 */ /* 0x001fcc0000000000 */
[----:B------:R-:W0:Y:S02]  /*15c0*/  F2I.U64.TRUNC R8, R8 ;  /* 0x0000000800087311 */ /* 0x000e24000020d800 */
[----:B0-----:R-:W-:-:S04]  /*15d0*/  IMAD.WIDE.U32 R10, R8, R2, RZ ;  /* 0x00000002080a7225 */ /* 0x001fc800078e00ff */
[----:B------:R-:W-:Y:S01]  /*15e0*/  IMAD R11, R9, R2, R11 ;  /* 0x00000002090b7224 */ /* 0x000fe200078e020b */
[----:B------:R-:W-:-:S05]  /*15f0*/  IADD3 R15, P0, PT, RZ, -R10, RZ ;  /* 0x8000000aff0f7210 */ /* 0x000fca0007f1e0ff */
[----:B------:R-:W-:-:S04]  /*1600*/  IMAD.HI.U32 R10, R8, R15, RZ ;  /* 0x0000000f080a7227 */ /* 0x000fc800078e00ff */
[----:B------:R-:W-:Y:S01]  /*1610*/  IMAD.X R17, RZ, RZ, ~R11, P0 ;  /* 0x000000ffff117224 */ /* 0x000fe200000e0e0b */
[----:B------:R-:W-:-:S03]  /*1620*/  MOV R11, R8 ;  /* 0x00000008000b7202 */ /* 0x000fc60000000f00 */
        /* <DEDUP_REMOVED lines=33> */
[----:B------:R-:W-:-:S04]  /*1840*/  IMAD.X R9, RZ, RZ, R9, P2 ;  /* 0x000000ffff097224 */ /* 0x000fc800010e0609 */
[----:B------:R-:W-:Y:S01]  /*1850*/  IMAD R9, R9, R2, R11 ;  /* 0x0000000209097224 */ /* 0x000fe200078e020b */
[----:B------:R-:W-:-:S05]  /*1860*/  IADD3 R11, P0, PT, -R10, R8, RZ ;  /* 0x000000080a0b7210 */ /* 0x000fca0007f1e1ff */
[----:B------:R-:W-:Y:S01]  /*1870*/  IMAD.X R13, R12, 0x1, ~R9, P0 ;  /* 0x000000010c0d7824 */ /* 0x000fe200000e0e09 */
[----:B------:R-:W-:Y:S02]  /*1880*/  ISETP.GE.U32.AND P0, PT, R11, R2, PT ;  /* 0x000000020b00720c */ /* 0x000fe40003f06070 */
[-C--:B------:R-:W-:Y:S02]  /*1890*/  IADD3 R9, P2, PT, -R2, R11.reuse, RZ ;  /* 0x0000000b02097210 */ /* 0x080fe40007f5e1ff */
[C---:B------:R-:W-:Y:S02]  /*18a0*/  ISETP.GE.U32.AND.EX P0, PT, R13.reuse, RZ, PT, P0 ;  /* 0x000000ff0d00720c */ /* 0x040fe40003f06100 */
[----:B------:R-:W-:Y:S02]  /*18b0*/  IADD3.X R8, PT, PT, R13, -0x1, RZ, P2, !PT ;  /* 0xffffffff0d087810 */ /* 0x000fe400017fe4ff */
[----:B------:R-:W-:Y:S02]  /*18c0*/  SEL R9, R9, R11, P0 ;  /* 0x0000000b09097207 */ /* 0x000fe40000000000 */
[----:B------:R-:W-:-:S02]  /*18d0*/  SEL R8, R8, R13, P0 ;  /* 0x0000000d08087207 */ /* 0x000fc40000000000 */
[----:B------:R-:W-:Y:S02]  /*18e0*/  ISETP.GE.U32.AND P0, PT, R9, R2, PT ;  /* 0x000000020900720c */ /* 0x000fe40003f06070 */
[-C--:B------:R-:W-:Y:S02]  /*18f0*/  IADD3 R10, P2, PT, -R2, R9.reuse, RZ ;  /* 0x00000009020a7210 */ /* 0x080fe40007f5e1ff */
[C---:B------:R-:W-:Y:S02]  /*1900*/  ISETP.GE.U32.AND.EX P0, PT, R8.reuse, RZ, PT, P0 ;  /* 0x000000ff0800720c */ /* 0x040fe40003f06100 */
[----:B------:R-:W-:Y:S02]  /*1910*/  IADD3.X R11, PT, PT, R8, -0x1, RZ, P2, !PT ;  /* 0xffffffff080b7810 */ /* 0x000fe400017fe4ff */
[----:B------:R-:W-:Y:S02]  /*1920*/  SEL R10, R10, R9, P0 ;  /* 0x000000090a0a7207 */ /* 0x000fe40000000000 */
[----:B------:R-:W-:-:S02]  /*1930*/  SEL R11, R11, R8, P0 ;  /* 0x000000080b0b7207 */ /* 0x000fc40000000000 */
[-C--:B------:R-:W-:Y:S02]  /*1940*/  IADD3 R9, P2, PT, RZ, -R10.reuse, RZ ;  /* 0x8000000aff097210 */ /* 0x080fe40007f5e0ff */
[----:B------:R-:W-:Y:S02]  /*1950*/  ISETP.NE.U32.AND P0, PT, R2, RZ, PT ;  /* 0x000000ff0200720c */ /* 0x000fe40003f05070 */
[-C--:B------:R-:W-:Y:S02]  /*1960*/  IADD3.X R8, PT, PT, RZ, ~R11.reuse, RZ, P2, !PT ;  /* 0x8000000bff087210 */ /* 0x080fe400017fe4ff */
[----:B------:R-:W-:Y:S01]  /*1970*/  SEL R10, R9, R10, !P1 ;  /* 0x0000000a090a7207 */ /* 0x000fe20004800000 */
[----:B------:R-:W-:Y:S01]  /*1980*/  IMAD.MOV.U32 R9, RZ, RZ, 0x0 ;  /* 0x00000000ff097424 */ /* 0x000fe200078e00ff */
[----:B------:R-:W-:Y:S01]  /*1990*/  SEL R11, R8, R11, !P1 ;  /* 0x0000000b080b7207 */ /* 0x000fe20004800000 */
[----:B------:R-:W-:Y:S01]  /*19a0*/  IMAD.MOV.U32 R8, RZ, RZ, R6 ;  /* 0x000000ffff087224 */ /* 0x000fe200078e0006 */
[----:B------:R-:W-:-:S04]  /*19b0*/  ISETP.NE.AND.EX P0, PT, RZ, RZ, PT, P0 ;  /* 0x000000ffff00720c */ /* 0x000fc80003f05300 */
[----:B------:R-:W-:Y:S02]  /*19c0*/  SEL R10, R10, 0xffffffff, P0 ;  /* 0xffffffff0a0a7807 */ /* 0x000fe40000000000 */
[----:B------:R-:W-:Y:S01]  /*19d0*/  SEL R11, R11, 0xffffffff, P0 ;  /* 0xffffffff0b0b7807 */ /* 0x000fe20000000000 */
[----:B------:R-:W-:Y:S06]  /*19e0*/  RET.REL.NODEC R8 `(_Z2cePlS_S_) ;  /* 0xffffffe408847950 */ /* 0x000fec0003c3ffff */
        .weak           $__internal_4_$__cuda_sm20_rem_u64
        .type           $__internal_4_$__cuda_sm20_rem_u64,@function
        .size           $__internal_4_$__cuda_sm20_rem_u64,($__internal_5_$__cuda_sm20_sqrt_rn_f32_slowpath - $__internal_4_$__cuda_sm20_rem_u64)
$__internal_4_$__cuda_sm20_rem_u64:
[----:B------:R-:W-:Y:S01]  /*19f0*/  MOV R10, R2 ;  /* 0x00000002000a7202 */ /* 0x000fe20000000f00 */
[----:B------:R-:W-:-:S05]  /*1a00*/  IMAD.MOV.U32 R11, RZ, RZ, RZ ;  /* 0x000000ffff0b7224 */ /* 0x000fca00078e00ff */
        /* <DEDUP_REMOVED lines=18> */
[----:B------:R-:W-:-:S03]  /*1b30*/  IADD3 R13, P0, PT, RZ, -R6, RZ ;  /* 0x80000006ff0d7210 */ /* 0x000fc60007f1e0ff */
[----:B------:R-:W-:Y:S02]  /*1b40*/  IMAD R6, R11, R2, R7 ;  /* 0x000000020b067224 */ /* 0x000fe400078e0207 */
[----:B------:R-:W-:Y:S02]  /*1b50*/  IMAD.MOV.U32 R7, RZ, RZ, RZ ;  /* 0x000000ffff077224 */ /* 0x000fe400078e00ff */
[----:B------:R-:W-:Y:S01]  /*1b60*/  IMAD.HI.U32 R8, R9, R13, RZ ;  /* 0x0000000d09087227 */ /* 0x000fe200078e00ff */
[----:B------:R-:W-:-:S05]  /*1b70*/  IADD3.X R6, PT, PT, RZ, ~R6, RZ, P0, !PT ;  /* 0x80000006ff067210 */ /* 0x000fca00007fe4ff */
[----:B------:R-:W-:-:S04]  /*1b80*/  IMAD.WIDE.U32 R8, P0, R9, R6, R8 ;  /* 0x0000000609087225 */ /* 0x000fc80007800008 */
[C---:B------:R-:W-:Y:S02]  /*1b90*/  IMAD R10, R11.reuse, R6, RZ ;  /* 0x000000060b0a7224 */ /* 0x040fe400078e02ff */
[----:B------:R-:W-:-:S04]  /*1ba0*/  IMAD.HI.U32 R9, P1, R11, R13, R8 ;  /* 0x0000000d0b097227 */ /* 0x000fc80007820008 */
[----:B------:R-:W-:Y:S01]  /*1bb0*/  IMAD.HI.U32 R6, R11, R6, RZ ;  /* 0x000000060b067227 */ /* 0x000fe200078e00ff */
[----:B------:R-:W-:-:S03]  /*1bc0*/  IADD3 R9, P2, PT, R10, R9, RZ ;  /* 0x000000090a097210 */ /* 0x000fc60007f5e0ff */
[----:B------:R-:W-:Y:S02]  /*1bd0*/  IMAD.X R11, R6, 0x1, R11, P0 ;  /* 0x00000001060b7824 */ /* 0x000fe400000e060b */
[----:B------:R-:W-:-:S03]  /*1be0*/  IMAD.HI.U32 R6, R9, R4, RZ ;  /* 0x0000000409067227 */ /* 0x000fc600078e00ff */
[----:B------:R-:W-:Y:S01]  /*1bf0*/  IADD3.X R11, PT, PT, RZ, RZ, R11, P2, P1 ;  /* 0x000000ffff0b7210 */ /* 0x000fe200017e240b */
[----:B------:R-:W-:-:S04]  /*1c00*/  IMAD.WIDE.U32 R6, R9, R5, R6 ;  /* 0x0000000509067225 */ /* 0x000fc800078e0006 */
[C---:B------:R-:W-:Y:S02]  /*1c10*/  IMAD R8, R11.reuse, R5, RZ ;  /* 0x000000050b087224 */ /* 0x040fe400078e02ff */
[----:B------:R-:W-:-:S04]  /*1c20*/  IMAD.HI.U32 R7, P0, R11, R4, R6 ;  /* 0x000000040b077227 */ /* 0x000fc80007800006 */
[----:B------:R-:W-:Y:S01]  /*1c30*/  IMAD.HI.U32 R6, R11, R5, RZ ;  /* 0x000000050b067227 */ /* 0x000fe200078e00ff */
[----:B------:R-:W-:-:S04]  /*1c40*/  IADD3 R7, P1, PT, R8, R7, RZ ;  /* 0x0000000708077210 */ /* 0x000fc80007f3e0ff */
[----:B------:R-:W-:-:S05]  /*1c50*/  IADD3.X R6, PT, PT, R6, RZ, RZ, P0, !PT ;  /* 0x000000ff06067210 */ /* 0x000fca00007fe4ff */
[----:B------:R-:W-:Y:S02]  /*1c60*/  IMAD.X R9, RZ, RZ, R6, P1 ;  /* 0x000000ffff097224 */ /* 0x000fe400008e0606 */
[----:B------:R-:W-:-:S04]  /*1c70*/  IMAD.WIDE.U32 R6, R7, R2, RZ ;  /* 0x0000000207067225 */ /* 0x000fc800078e00ff */
[----:B------:R-:W-:Y:S01]  /*1c80*/  IMAD R8, R9, R2, R7 ;  /* 0x0000000209087224 */ /* 0x000fe200078e0207 */
[----:B------:R-:W-:-:S04]  /*1c90*/  IADD3 R9, P0, PT, -R6, R4, RZ ;  /* 0x0000000406097210 */ /* 0x000fc80007f1e1ff */
[----:B------:R-:W-:Y:S01]  /*1ca0*/  IADD3 R7, P1, PT, -R2, R9, RZ ;  /* 0x0000000902077210 */ /* 0x000fe20007f3e1ff */
[----:B------:R-:W-:Y:S01]  /*1cb0*/  IMAD.X R11, R5, 0x1, ~R8, P0 ;  /* 0x00000001050b7824 */ /* 0x000fe200000e0e08 */
[----:B------:R-:W-:-:S04]  /*1cc0*/  ISETP.GE.U32.AND P0, PT, R9, R2, PT ;  /* 0x000000020900720c */ /* 0x000fc80003f06070 */
[C---:B------:R-:W-:Y:S02]  /*1cd0*/  ISETP.GE.U32.AND.EX P0, PT, R11.reuse, RZ, PT, P0 ;  /* 0x000000ff0b00720c */ /* 0x040fe40003f06100 */
[----:B------:R-:W-:Y:S02]  /*1ce0*/  IADD3.X R6, PT, PT, R11, -0x1, RZ, P1, !PT ;  /* 0xffffffff0b067810 */ /* 0x000fe40000ffe4ff */
[----:B------:R-:W-:Y:S02]  /*1cf0*/  SEL R7, R7, R9, P0 ;  /* 0x0000000907077207 */ /* 0x000fe40000000000 */
[----:B------:R-:W-:Y:S02]  /*1d00*/  SEL R6, R6, R11, P0 ;  /* 0x0000000b06067207 */ /* 0x000fe40000000000 */
[----:B------:R-:W-:Y:S02]  /*1d10*/  ISETP.GE.U32.AND P0, PT, R7, R2, PT ;  /* 0x000000020700720c */ /* 0x000fe40003f06070 */
[----:B------:R-:W-:-:S02]  /*1d20*/  IADD3 R8, P2, PT, -R2, R7, RZ ;  /* 0x0000000702087210 */ /* 0x000fc40007f5e1ff */
[C---:B------:R-:W-:Y:S02]  /*1d30*/  ISETP.GE.U32.AND.EX P0, PT, R6.reuse, RZ, PT, P0 ;  /* 0x000000ff0600720c */ /* 0x040fe40003f06100 */
[----:B------:R-:W-:Y:S02]  /*1d40*/  IADD3.X R9, PT, PT, R6, -0x1, RZ, P2, !PT ;  /* 0xffffffff06097810 */ /* 0x000fe400017fe4ff */
[----:B------:R-:W-:Y:S02]  /*1d50*/  ISETP.NE.U32.AND P1, PT, R2, RZ, PT ;  /* 0x000000ff0200720c */ /* 0x000fe40003f25070 */
[----:B------:R-:W-:Y:S01]  /*1d60*/  SEL R8, R8, R7, P0 ;  /* 0x0000000708087207 */ /* 0x000fe20000000000 */
[----:B------:R-:W-:Y:S01]  /*1d70*/  IMAD.MOV.U32 R7, RZ, RZ, 0x0 ;  /* 0x00000000ff077424 */ /* 0x000fe200078e00ff */
[----:B------:R-:W-:Y:S02]  /*1d80*/  SEL R9, R9, R6, P0 ;  /* 0x0000000609097207 */ /* 0x000fe40000000000 */
[----:B------:R-:W-:-:S02]  /*1d90*/  MOV R6, R0 ;  /* 0x0000000000067202 */ /* 0x000fc40000000f00 */
[----:B------:R-:W-:-:S04]  /*1da0*/  ISETP.NE.AND.EX P1, PT, RZ, RZ, PT, P1 ;  /* 0x000000ffff00720c */ /* 0x000fc80003f25310 */
[----:B------:R-:W-:Y:S02]  /*1db0*/  SEL R8, R8, 0xffffffff, P1 ;  /* 0xffffffff08087807 */ /* 0x000fe40000800000 */
[----:B------:R-:W-:Y:S01]  /*1dc0*/  SEL R9, R9, 0xffffffff, P1 ;  /* 0xffffffff09097807 */ /* 0x000fe20000800000 */
[----:B------:R-:W-:Y:S06]  /*1dd0*/  RET.REL.NODEC R6 `(_Z2cePlS_S_) ;  /* 0xffffffe006887950 */ /* 0x000fec0003c3ffff */
        .weak           $__internal_5_$__cuda_sm20_sqrt_rn_f32_slowpath
        .type           $__internal_5_$__cuda_sm20_sqrt_rn_f32_slowpath,@function
        .size           $__internal_5_$__cuda_sm20_sqrt_rn_f32_slowpath,(.L_x_89 - $__internal_5_$__cuda_sm20_sqrt_rn_f32_slowpath)
$__internal_5_$__cuda_sm20_sqrt_rn_f32_slowpath:
[----:B------:R-:W-:-:S13]  /*1de0*/  LOP3.LUT P0, RZ, R0, 0x7fffffff, RZ, 0xc0, !PT ;  /* 0x7fffffff00ff7812 */ /* 0x000fda000780c0ff */
[----:B------:R-:W-:Y:S01]  /*1df0*/  @!P0 IMAD.MOV.U32 R6, RZ, RZ, R0 ;  /* 0x000000ffff068224 */ /* 0x000fe200078e0000 */
[----:B------:R-:W-:Y:S06]  /*1e00*/  @!P0 BRA `(.L_x_64) ;  /* 0x0000000000408947 */ /* 0x000fec0003800000 */
[----:B------:R-:W-:-:S13]  /*1e10*/  FSETP.GEU.FTZ.AND P0, PT, R0, RZ, PT ;  /* 0x000000ff0000720b */ /* 0x000fda0003f1e000 */
[----:B------:R-:W-:Y:S01]  /*1e20*/  @!P0 MOV R6, 0x7fffffff ;  /* 0x7fffffff00068802 */ /* 0x000fe20000000f00 */
[----:B------:R-:W-:Y:S06]  /*1e30*/  @!P0 BRA `(.L_x_64) ;  /* 0x0000000000348947 */ /* 0x000fec0003800000 */
[----:B------:R-:W-:-:S13]  /*1e40*/  FSETP.GTU.FTZ.AND P0, PT, |R0|, +INF , PT ;  /* 0x7f8000000000780b */ /* 0x000fda0003f1c200 */
[----:B------:R-:W-:Y:S01]  /*1e50*/  @P0 FADD.FTZ R6, R0, 1 ;  /* 0x3f80000000060421 */ /* 0x000fe20000010000 */
[----:B------:R-:W-:Y:S06]  /*1e60*/  @P0 BRA `(.L_x_64) ;  /* 0x0000000000280947 */ /* 0x000fec0003800000 */
[----:B------:R-:W-:-:S13]  /*1e70*/  FSETP.NEU.FTZ.AND P0, PT, |R0|, +INF , PT ;  /* 0x7f8000000000780b */ /* 0x000fda0003f1d200 */
[----:B------:R-:W-:-:S04]  /*1e80*/  @P0 FFMA R7, R0, 1.84467440737095516160e+19, RZ ;  /* 0x5f80000000070823 */ /* 0x000fc800000000ff */
[----:B------:R-:W0:Y:S02]  /*1e90*/  @P0 MUFU.RSQ R6, R7 ;  /* 0x0000000700060308 */ /* 0x000e240000001400 */
[----:B0-----:R-:W-:Y:S01]  /*1ea0*/  @P0 FMUL.FTZ R8, R7, R6 ;  /* 0x0000000607080220 */ /* 0x001fe20000410000 */
[----:B------:R-:W-:Y:S01]  /*1eb0*/  @P0 FMUL.FTZ R10, R6, 0.5 ;  /* 0x3f000000060a0820 */ /* 0x000fe20000410000 */
[----:B------:R-:W-:Y:S02]  /*1ec0*/  @!P0 IMAD.MOV.U32 R6, RZ, RZ, R0 ;  /* 0x000000ffff068224 */ /* 0x000fe400078e0000 */
[----:B------:R-:W-:-:S04]  /*1ed0*/  @P0 FADD.FTZ R9, -R8, -RZ ;  /* 0x800000ff08090221 */ /* 0x000fc80000010100 */
[----:B------:R-:W-:-:S04]  /*1ee0*/  @P0 FFMA R9, R8, R9, R7 ;  /* 0x0000000908090223 */ /* 0x000fc80000000007 */
[----:B------:R-:W-:-:S04]  /*1ef0*/  @P0 FFMA R9, R9, R10, R8 ;  /* 0x0000000a09090223 */ /* 0x000fc80000000008 */
[----:B------:R-:W-:-:S07]  /*1f00*/  @P0 FMUL.FTZ R6, R9, 2.3283064365386962891e-10 ;  /* 0x2f80000009060820 */ /* 0x000fce0000410000 */
.L_x_64:
[----:B------:R-:W-:Y:S01]  /*1f10*/  IMAD.MOV.U32 R0, RZ, RZ, R6 ;  /* 0x000000ffff007224 */ /* 0x000fe200078e0006 */
[----:B------:R-:W-:Y:S01]  /*1f20*/  MOV R6, R11 ;  /* 0x0000000b00067202 */ /* 0x000fe20000000f00 */
[----:B------:R-:W-:-:S04]  /*1f30*/  IMAD.MOV.U32 R7, RZ, RZ, 0x0 ;  /* 0x00000000ff077424 */ /* 0x000fc800078e00ff */
[----:B------:R-:W-:Y:S05]  /*1f40*/  RET.REL.NODEC R6 `(_Z2cePlS_S_) ;  /* 0xffffffe0062c7950 */ /* 0x000fea0003c3ffff */
.L_x_65:
        /* <DEDUP_REMOVED lines=11> */
.L_x_89:


//--------------------- .text._Z7isprimePi        --------------------------
	.section	.text._Z7isprimePi,"ax",@progbits
	.align	128
        .global         _Z7isprimePi
        .type           _Z7isprimePi,@function
        .size           _Z7isprimePi,(.L_x_91 - _Z7isprimePi)
        .other          _Z7isprimePi,@"STO_CUDA_ENTRY STV_DEFAULT"
_Z7isprimePi:
.text._Z7isprimePi:
[----:B------:R-:W-:Y:S01]  /*0000*/  LDC R1, c[0x0][0x37c] ;  /* 0x0000df00ff017b82 */ /* 0x000fe20000000800 */
[----:B------:R-:W0:Y:S02]  /*0010*/  LDCU.64 UR4, c[0x3][URZ] ;  /* 0x00c00000ff0477ac */ /* 0x000e240008000a00 */
[----:B0-----:R-:W0:Y:S02]  /*0020*/  I2F.S64 R0, UR4 ;  /* 0x0000000400007d12 */ /* 0x001e240008301400 */
[----:B0-----:R-:W-:-:S06]  /*0030*/  VIADD R2, R0, 0xf3000000 ;  /* 0xf300000000027836 */ /* 0x001fcc0000000000 */
[----:B------:R0:W1:Y:S01]  /*0040*/  MUFU.RSQ R3, R0 ;  /* 0x0000000000037308 */ /* 0x0000620000001400 */
[----:B------:R-:W-:-:S13]  /*0050*/  ISETP.GT.U32.AND P0, PT, R2, 0x727fffff, PT ;  /* 0x727fffff0200780c */ /* 0x000fda0003f04070 */
[----:B0-----:R-:W-:Y:S05]  /*0060*/  @!P0 BRA `(.L_x_66) ;  /* 0x0000000000108947 */ /* 0x001fea0003800000 */
[----:B------:R-:W-:-:S07]  /*0070*/  MOV R4, 0x90 ;  /* 0x0000009000047802 */ /* 0x000fce0000000f00 */
[----:B-1----:R-:W-:Y:S05]  /*0080*/  CALL.REL.NOINC `($__internal_7_$__cuda_sm20_sqrt_rn_f32_slowpath) ;  /* 0x0000001000447944 */ /* 0x002fea0003c00000 */
[----:B------:R-:W-:Y:S01]  /*0090*/  IMAD.MOV.U32 R2, RZ, RZ, R0 ;  /* 0x000000ffff027224 */ /* 0x000fe200078e0000 */
[----:B------:R-:W-:Y:S06]  /*00a0*/  BRA `(.L_x_67) ;  /* 0x0000000000107947 */ /* 0x000fec0003800000 */
.L_x_66:
[----:B-1----:R-:W-:Y:S01]  /*00b0*/  FMUL.FTZ R5, R0, R3 ;  /* 0x0000000300057220 */ /* 0x002fe20000410000 */
[----:B------:R-:W-:-:S03]  /*00c0*/  FMUL.FTZ R2, R3, 0.5 ;  /* 0x3f00000003027820 */ /* 0x000fc60000410000 */
[----:B------:R-:W-:-:S04]  /*00d0*/  FFMA R0, -R5, R5, R0 ;  /* 0x0000000505007223 */ /* 0x000fc80000000100 */
[----:B------:R-:W-:-:S07]  /*00e0*/  FFMA R2, R0, R2, R5 ;  /* 0x0000000200027223 */ /* 0x000fce0000000005 */
.L_x_67:
[----:B------:R-:W0:Y:S01]  /*00f0*/  F2I.TRUNC.NTZ R2, R2 ;  /* 0x0000000200027305 */ /* 0x000e22000020f100 */
[----:B------:R-:W1:Y:S01]  /*0100*/  LDCU.64 UR4, c[0x0][0x358] ;  /* 0x00006b00ff0477ac */ /* 0x000e620008000a00 */
[----:B------:R-:W-:Y:S01]  /*0110*/  IMAD.MOV.U32 R0, RZ, RZ, 0x1 ;  /* 0x00000001ff007424 */ /* 0x000fe200078e00ff */
[----:B0-----:R-:W-:-:S13]  /*0120*/  ISETP.GE.AND P0, PT, R2, 0x2, PT ;  /* 0x000000020200780c */ /* 0x001fda0003f06270 */
[----:B-1----:R-:W-:Y:S05]  /*0130*/  @!P0 BRA `(.L_x_68) ;  /* 0x0000000800d48947 */ /* 0x002fea0003800000 */
[----:B------:R-:W0:Y:S01]  /*0140*/  LDC R8, c[0x3][RZ] ;  /* 0x00c00000ff087b82 */ /* 0x000e220000000800 */
[C---:B------:R-:W-:Y:S01]  /*0150*/  VIADD R0, R2.reuse, 0xfffffffe ;  /* 0xfffffffe02007836 */ /* 0x040fe20000000000 */
[----:B------:R-:W-:Y:S01]  /*0160*/  IADD3 R2, PT, PT, R2, -0x1, RZ ;  /* 0xffffffff02027810 */ /* 0x000fe20007ffe0ff */
[----:B------:R-:W-:-:S03]  /*0170*/  IMAD.MOV.U32 R18, RZ, RZ, 0x2 ;  /* 0x00000002ff127424 */ /* 0x000fc600078e00ff */
[----:B------:R-:W-:Y:S01]  /*0180*/  ISETP.GE.U32.AND P0, PT, R0, 0x3, PT ;  /* 0x000000030000780c */ /* 0x000fe20003f06070 */
[----:B------:R-:W-:Y:S01]  /*0190*/  IMAD.MOV.U32 R0, RZ, RZ, 0x1 ;  /* 0x00000001ff007424 */ /* 0x000fe200078e00ff */
[----:B------:R-:W1:Y:S01]  /*01a0*/  LDC R9, c[0x3][0x4] ;  /* 0x00c00100ff097b82 */ /* 0x000e620000000800 */
[----:B------:R-:W-:-:S10]  /*01b0*/  LOP3.LUT R10, R2, 0x3, RZ, 0xc0, !PT ;  /* 0x00000003020a7812 */ /* 0x000fd400078ec0ff */
[----:B------:R-:W-:Y:S05]  /*01c0*/  @!P0 BRA `(.L_x_69) ;  /* 0x0000000800148947 */ /* 0x000fea0003800000 */
[----:B------:R-:W2:Y:S01]  /*01d0*/  LDC R11, c[0x3][RZ] ;  /* 0x00c00000ff0b7b82 */ /* 0x000ea20000000800 */
[----:B------:R-:W-:Y:S01]  /*01e0*/  LOP3.LUT R15, R2, 0xfffffffc, RZ, 0xc0, !PT ;  /* 0xfffffffc020f7812 */ /* 0x000fe200078ec0ff */
[----:B------:R-:W-:Y:S02]  /*01f0*/  HFMA2 R14, -RZ, RZ, 0, 1.1920928955078125e-07 ;  /* 0x00000002ff0e7431 */ /* 0x000fe400000001ff */
[----:B------:R-:W-:Y:S01]  /*0200*/  IMAD.MOV.U32 R0, RZ, RZ, 0x1 ;  /* 0x00000001ff007424 */ /* 0x000fe200078e00ff */
[----:B------:R-:W3:Y:S01]  /*0210*/  LDCU UR6, c[0x3][0x4] ;  /* 0x00c00080ff0677ac */ /* 0x000ee20008000800 */
[----:B------:R-:W-:Y:S02]  /*0220*/  IMAD.MOV.U32 R12, RZ, RZ, 0x5 ;  /* 0x00000005ff0c7424 */ /* 0x000fe400078e00ff */
[----:B------:R-:W-:Y:S02]  /*0230*/  IMAD.MOV.U32 R13, RZ, RZ, RZ ;  /* 0x000000ffff0d7224 */ /* 0x000fe400078e00ff */
[----:B------:R-:W-:-:S07]  /*0240*/  IMAD.MOV R15, RZ, RZ, -R15 ;  /* 0x000000ffff0f7224 */ /* 0x000fce00078e0a0f */
.L_x_78:
[----:B---3--:R-:W-:-:S04]  /*0250*/  LOP3.LUT R2, R13, UR6, RZ, 0xfc, !PT ;  /* 0x000000060d027c12 */ /* 0x008fc8000f8efcff */
[----:B------:R-:W-:-:S13]  /*0260*/  ISETP.NE.U32.AND P0, PT, R2, RZ, PT ;  /* 0x000000ff0200720c */ /* 0x000fda0003f05070 */
[----:B------:R-:W-:Y:S05]  /*0270*/  @P0 BRA `(.L_x_70) ;  /* 0x0000000000500947 */ /* 0x000fea0003800000 */
[----:B------:R-:W3:Y:S01]  /*0280*/  I2F.U32.RP R4, R14 ;  /* 0x0000000e00047306 */ /* 0x000ee20000209000 */
[----:B------:R-:W-:-:S07]  /*0290*/  ISETP.NE.U32.AND P1, PT, R14, RZ, PT ;  /* 0x000000ff0e00720c */ /* 0x000fce0003f25070 */
[----:B---3--:R-:W3:Y:S02]  /*02a0*/  MUFU.RCP R4, R4 ;  /* 0x0000000400047308 */ /* 0x008ee40000001000 */
[----:B---3--:R-:W-:-:S06]  /*02b0*/  VIADD R2, R4, 0xffffffe ;  /* 0x0ffffffe04027836 */ /* 0x008fcc0000000000 */
[----:B------:R3:W4:Y:S02]  /*02c0*/  F2I.FTZ.U32.TRUNC.NTZ R3, R2 ;  /* 0x0000000200037305 */ /* 0x000724000021f000 */
[----:B---3--:R-:W-:Y:S01]  /*02d0*/  MOV R2, RZ ;  /* 0x000000ff00027202 */ /* 0x008fe20000000f00 */
[----:B----4-:R-:W-:-:S04]  /*02e0*/  IMAD.MOV R5, RZ, RZ, -R3 ;  /* 0x000000ffff057224 */ /* 0x010fc800078e0a03 */
[----:B------:R-:W-:-:S04]  /*02f0*/  IMAD R5, R5, R14, RZ ;  /* 0x0000000e05057224 */ /* 0x000fc800078e02ff */
[----:B------:R-:W-:-:S06]  /*0300*/  IMAD.HI.U32 R6, R3, R5, R2 ;  /* 0x0000000503067227 */ /* 0x000fcc00078e0002 */
[----:B--2---:R-:W-:-:S04]  /*0310*/  IMAD.HI.U32 R6, R6, R11, RZ ;  /* 0x0000000b06067227 */ /* 0x004fc800078e00ff */
        /* <DEDUP_REMOVED lines=10> */
.L_x_70:
[----:B------:R-:W-:Y:S01]  /*03c0*/  IMAD.MOV.U32 R18, RZ, RZ, R14 ;  /* 0x000000ffff127224 */ /* 0x000fe200078e000e */
[----:B------:R-:W-:Y:S02]  /*03d0*/  MOV R17, R13 ;  /* 0x0000000d00117202 */ /* 0x000fe40000000f00 */
[----:B------:R-:W-:-:S07]  /*03e0*/  MOV R16, 0x400 ;  /* 0x0000040000107802 */ /* 0x000fce0000000f00 */
[----:B012---:R-:W-:Y:S05]  /*03f0*/  CALL.REL.NOINC `($__internal_6_$__cuda_sm20_rem_s64) ;  /* 0x0000000800307944 */ /* 0x007fea0003c00000 */
[----:B------:R-:W-:-:S04]  /*0400*/  ISETP.NE.U32.AND P0, PT, R4, RZ, PT ;  /* 0x000000ff0400720c */ /* 0x000fc80003f05070 */
[----:B------:R-:W-:-:S13]  /*0410*/  ISETP.NE.AND.EX P0, PT, R5, RZ, PT, P0 ;  /* 0x000000ff0500720c */ /* 0x000fda0003f05300 */
.L_x_71:
[----:B------:R-:W-:-:S05]  /*0420*/  IADD3 R18, P1, PT, R14, 0x1, RZ ;  /* 0x000000010e127810 */ /* 0x000fca0007f3e0ff */
[----:B------:R-:W-:-:S05]  /*0430*/  IMAD.X R17, RZ, RZ, R13, P1 ;  /* 0x000000ffff117224 */ /* 0x000fca00008e060d */
[----:B------:R-:W-:-:S04]  /*0440*/  LOP3.LUT R2, R17, UR6, RZ, 0xfc, !PT ;  /* 0x0000000611027c12 */ /* 0x000fc8000f8efcff */
[----:B------:R-:W-:-:S13]  /*0450*/  ISETP.NE.U32.AND P1, PT, R2, RZ, PT ;  /* 0x000000ff0200720c */ /* 0x000fda0003f25070 */
[----:B------:R-:W-:Y:S05]  /*0460*/  @P1 BRA `(.L_x_72) ;  /* 0x0000000000501947 */ /* 0x000fea0003800000 */
[----:B------:R-:W2:Y:S01]  /*0470*/  I2F.U32.RP R4, R18 ;  /* 0x0000001200047306 */ /* 0x000ea20000209000 */
[----:B------:R-:W-:-:S07]  /*0480*/  ISETP.NE.U32.AND P2, PT, R18, RZ, PT ;  /* 0x000000ff1200720c */ /* 0x000fce0003f45070 */
[----:B--2---:R-:W2:Y:S02]  /*0490*/  MUFU.RCP R4, R4 ;  /* 0x0000000400047308 */ /* 0x004ea40000001000 */
[----:B--2---:R-:W-:-:S06]  /*04a0*/  VIADD R2, R4, 0xffffffe ;  /* 0x0ffffffe04027836 */ /* 0x004fcc0000000000 */
[----:B------:R2:W3:Y:S02]  /*04b0*/  F2I.FTZ.U32.TRUNC.NTZ R3, R2 ;  /* 0x0000000200037305 */ /* 0x0004e4000021f000 */
[----:B--2---:R-:W-:Y:S02]  /*04c0*/  IMAD.MOV.U32 R2, RZ, RZ, RZ ;  /* 0x000000ffff027224 */ /* 0x004fe400078e00ff */
[----:B---3--:R-:W-:-:S04]  /*04d0*/  IMAD.MOV R5, RZ, RZ, -R3 ;  /* 0x000000ffff057224 */ /* 0x008fc800078e0a03 */
[----:B------:R-:W-:-:S04]  /*04e0*/  IMAD R5, R5, R18, RZ ;  /* 0x0000001205057224 */ /* 0x000fc800078e02ff */
[----:B------:R-:W-:-:S06]  /*04f0*/  IMAD.HI.U32 R6, R3, R5, R2 ;  /* 0x0000000503067227 */ /* 0x000fcc00078e0002 */
[----:B------:R-:W-:-:S05]  /*0500*/  IMAD.HI.U32 R6, R6, R11, RZ ;  /* 0x0000000b06067227 */ /* 0x000fca00078e00ff */
[----:B------:R-:W-:-:S05]  /*0510*/  IADD3 R6, PT, PT, -R6, RZ, RZ ;  /* 0x000000ff06067210 */ /* 0x000fca0007ffe1ff */
        /* <DEDUP_REMOVED lines=9> */
.L_x_72:
[----:B------:R-:W-:-:S07]  /*05b0*/  MOV R16, 0x5d0 ;  /* 0x000005d000107802 */ /* 0x000fce0000000f00 */
[----:B01----:R-:W-:Y:S05]  /*05c0*/  CALL.REL.NOINC `($__internal_6_$__cuda_sm20_rem_s64) ;  /* 0x0000000400bc7944 */ /* 0x003fea0003c00000 */
[----:B------:R-:W-:-:S04]  /*05d0*/  ISETP.NE.U32.AND P1, PT, R4, RZ, PT ;  /* 0x000000ff0400720c */ /* 0x000fc80003f25070 */
[----:B------:R-:W-:-:S13]  /*05e0*/  ISETP.NE.AND.EX P1, PT, R5, RZ, PT, P1 ;  /* 0x000000ff0500720c */ /* 0x000fda0003f25310 */
.L_x_73:
[----:B------:R-:W-:Y:S01]  /*05f0*/  UISETP.NE.AND.EX UP0, UPT, UR6, URZ, UPT, !UPT ;  /* 0x000000ff0600728c */ /* 0x000fe2000bf053f0 */
[----:B------:R-:W-:Y:S01]  /*0600*/  PLOP3.LUT P0, PT, P0, P1, PT, 0x2f, 0xf2 ;  /* 0x0000000000f2781c */ /* 0x000fe20000702577 */
[----:B------:R-:W-:-:S07]  /*0610*/  VIADD R18, R12, 0xffffffff ;  /* 0xffffffff0c127836 */ /* 0x000fce0000000000 */
[----:B------:R-:W-:Y:S05]  /*0620*/  BRA.U UP0, `(.L_x_74) ;  /* 0x0000000100507547 */ /* 0x000fea000b800000 */
[----:B------:R-:W2:Y:S01]  /*0630*/  I2F.U32.RP R4, R18 ;  /* 0x0000001200047306 */ /* 0x000ea20000209000 */
[----:B------:R-:W-:Y:S02]  /*0640*/  IADD3 R5, PT, PT, RZ, -R18, RZ ;  /* 0x80000012ff057210 */ /* 0x000fe40007ffe0ff */
[----:B------:R-:W-:-:S05]  /*0650*/  ISETP.NE.U32.AND P2, PT, R18, RZ, PT ;  /* 0x000000ff1200720c */ /* 0x000fca0003f45070 */
[----:B--2---:R-:W2:Y:S02]  /*0660*/  MUFU.RCP R4, R4 ;  /* 0x0000000400047308 */ /* 0x004ea40000001000 */
[----:B--2---:R-:W-:-:S06]  /*0670*/  VIADD R2, R4, 0xffffffe ;  /* 0x0ffffffe04027836 */ /* 0x004fcc0000000000 */
[----:B------:R2:W3:Y:S02]  /*0680*/  F2I.FTZ.U32.TRUNC.NTZ R3, R2 ;  /* 0x0000000200037305 */ /* 0x0004e4000021f000 */
[----:B--2---:R-:W-:Y:S02]  /*0690*/  IMAD.MOV.U32 R2, RZ, RZ, RZ ;  /* 0x000000ffff027224 */ /* 0x004fe400078e00ff */
[----:B---3--:R-:W-:-:S04]  /*06a0*/  IMAD R5, R5, R3, RZ ;  /* 0x0000000305057224 */ /* 0x008fc800078e02ff */
        /* <DEDUP_REMOVED lines=12> */
.L_x_74:
[----:B------:R-:W-:Y:S01]  /*0770*/  HFMA2 R17, -RZ, RZ, 0, 0 ;  /* 0x00000000ff117431 */ /* 0x000fe200000001ff */
[----:B------:R-:W-:-:S07]  /*0780*/  MOV R16, 0x7a0 ;  /* 0x000007a000107802 */ /* 0x000fce0000000f00 */
[----:B01----:R-:W-:Y:S05]  /*0790*/  CALL.REL.NOINC `($__internal_6_$__cuda_sm20_rem_s64) ;  /* 0x0000000400487944 */ /* 0x003fea0003c00000 */
[----:B------:R-:W-:-:S04]  /*07a0*/  ISETP.NE.U32.AND P1, PT, R4, RZ, PT ;  /* 0x000000ff0400720c */ /* 0x000fc80003f25070 */
[----:B------:R-:W-:-:S13]  /*07b0*/  ISETP.NE.AND.EX P1, PT, R5, RZ, PT, P1 ;  /* 0x000000ff0500720c */ /* 0x000fda0003f25310 */
.L_x_75:
[----:B------:R-:W-:-:S09]  /*07c0*/  UISETP.NE.AND.EX UP0, UPT, UR6, URZ, UPT, !UPT ;  /* 0x000000ff0600728c */ /* 0x000fd2000bf053f0 */
[----:B------:R-:W-:Y:S05]  /*07d0*/  BRA.U UP0, `(.L_x_76) ;  /* 0x0000000100507547 */ /* 0x000fea000b800000 */
        /* <DEDUP_REMOVED lines=9> */
[----:B------:R-:W-:-:S04]  /*0870*/  IMAD.HI.U32 R6, R6, R11, RZ ;  /* 0x0000000b06067227 */ /* 0x000fc800078e00ff */
[----:B------:R-:W-:-:S04]  /*0880*/  IMAD.MOV R6, RZ, RZ, -R6 ;  /* 0x000000ffff067224 */ /* 0x000fc800078e0a06 */
[----:B------:R-:W-:-:S05]  /*0890*/  IMAD R3, R12, R6, R11 ;  /* 0x000000060c037224 */ /* 0x000fca00078e020b */
[----:B------:R-:W-:-:S13]  /*08a0*/  ISETP.GE.U32.AND P2, PT, R3, R12, PT ;  /* 0x0000000c0300720c */ /* 0x000fda0003f46070 */
[----:B------:R-:W-:-:S04]  /*08b0*/  @P2 IADD3 R3, PT, PT, R3, -R12, RZ ;  /* 0x8000000c03032210 */ /* 0x000fc80007ffe0ff */
[----:B------:R-:W-:-:S13]  /*08c0*/  ISETP.GE.U32.AND P2, PT, R3, R12, PT ;  /* 0x0000000c0300720c */ /* 0x000fda0003f46070 */
[----:B------:R-:W-:Y:S01]  /*08d0*/  @P2 IMAD.IADD R3, R3, 0x1, -R12 ;  /* 0x0000000103032824 */ /* 0x000fe200078e0a0c */
[----:B------:R-:W-:-:S04]  /*08e0*/  @!P3 LOP3.LUT R3, RZ, R12, RZ, 0x33, !PT ;  /* 0x0000000cff03b212 */ /* 0x000fc800078e33ff */
[----:B------:R-:W-:-:S04]  /*08f0*/  ISETP.NE.U32.AND P2, PT, R3, RZ, PT ;  /* 0x000000ff0300720c */ /* 0x000fc80003f45070 */
[----:B------:R-:W-:Y:S01]  /*0900*/  ISETP.NE.AND.EX P2, PT, RZ, RZ, PT, P2 ;  /* 0x000000ffff00720c */ /* 0x000fe20003f45320 */
[----:B------:R-:W-:-:S12]  /*0910*/  BRA `(.L_x_77) ;  /* 0x0000000000187947 */ /* 0x000fd80003800000 */
.L_x_76:
[----:B------:R-:W-:Y:S01]  /*0920*/  IMAD.MOV.U32 R18, RZ, RZ, R12 ;  /* 0x000000ffff127224 */ /* 0x000fe200078e000c */
[----:B------:R-:W-:Y:S01]  /*0930*/  MOV R16, 0x960 ;  /* 0x0000096000107802 */ /* 0x000fe20000000f00 */
[----:B------:R-:W-:-:S07]  /*0940*/  IMAD.MOV.U32 R17, RZ, RZ, RZ ;  /* 0x000000ffff117224 */ /* 0x000fce00078e00ff */
[----:B01----:R-:W-:Y:S05]  /*0950*/  CALL.REL.NOINC `($__internal_6_$__cuda_sm20_rem_s64) ;  /* 0x0000000000d87944 */ /* 0x003fea0003c00000 */
[----:B------:R-:W-:-:S04]  /*0960*/  ISETP.NE.U32.AND P2, PT, R4, RZ, PT ;  /* 0x000000ff0400720c */ /* 0x000fc80003f45070 */
[----:B------:R-:W-:-:S13]  /*0970*/  ISETP.NE.AND.EX P2, PT, R5, RZ, PT, P2 ;  /* 0x000000ff0500720c */ /* 0x000fda0003f45320 */
.L_x_77:
[----:B------:R-:W-:Y:S01]  /*0980*/  VIADD R15, R15, 0x4 ;  /* 0x000000040f0f7836 */ /* 0x000fe20000000000 */
[----:B------:R-:W-:Y:S02]  /*0990*/  SEL R0, R0, RZ, !P0 ;  /* 0x000000ff00007207 */ /* 0x000fe40004000000 */
[----:B------:R-:W-:Y:S02]  /*09a0*/  IADD3 R14, P3, PT, R14, 0x4, RZ ;  /* 0x000000040e0e7810 */ /* 0x000fe40007f7e0ff */
[----:B------:R-:W-:Y:S02]  /*09b0*/  ISETP.NE.AND P0, PT, R15, RZ, PT ;  /* 0x000000ff0f00720c */ /* 0x000fe40003f05270 */
[----:B------:R-:W-:Y:S01]  /*09c0*/  SEL R0, R0, RZ, P2 ;  /* 0x000000ff00007207 */ /* 0x000fe20001000000 */
[----:B------:R-:W-:Y:S01]  /*09d0*/  IMAD.X R13, RZ, RZ, R13, P3 ;  /* 0x000000ffff0d7224 */ /* 0x000fe200018e060d */
[----:B------:R-:W-:Y:S02]  /*09e0*/  IADD3 R12, PT, PT, R12, 0x4, RZ ;  /* 0x000000040c0c7810 */ /* 0x000fe40007ffe0ff */
[----:B------:R-:W-:-:S07]  /*09f0*/  SEL R0, R0, RZ, P1 ;  /* 0x000000ff00007207 */ /* 0x000fce0000800000 */
[----:B------:R-:W-:Y:S05]  /*0a00*/  @P0 BRA `(.L_x_78) ;  /* 0xfffffff800100947 */ /* 0x000fea000383ffff */
[----:B------:R-:W-:-:S07]  /*0a10*/  VIADD R18, R12, 0xfffffffd ;  /* 0xfffffffd0c127836 */ /* 0x000fce0000000000 */
.L_x_69:
[----:B------:R-:W-:-:S13]  /*0a20*/  ISETP.NE.AND P0, PT, R10, RZ, PT ;  /* 0x000000ff0a00720c */ /* 0x000fda0003f05270 */
[----:B------:R-:W-:Y:S05]  /*0a30*/  @!P0 BRA `(.L_x_68) ;  /* 0x0000000000948947 */ /* 0x000fea0003800000 */
[----:B------:R-:W2:Y:S01]  /*0a40*/  LDC R11, c[0x3][RZ] ;  /* 0x00c00000ff0b7b82 */ /* 0x000ea20000000800 */
[----:B------:R-:W-:Y:S01]  /*0a50*/  IMAD.MOV R10, RZ, RZ, -R10 ;  /* 0x000000ffff0a7224 */ /* 0x000fe200078e0a0a */
[----:B------:R-:W3:Y:S01]  /*0a60*/  LDCU UR6, c[0x3][0x4] ;  /* 0x00c00080ff0677ac */ /* 0x000ee20008000800 */
[----:B------:R-:W-:-:S07]  /*0a70*/  IMAD.MOV.U32 R17, RZ, RZ, RZ ;  /* 0x000000ffff117224 */ /* 0x000fce00078e00ff */
.L_x_81:
[----:B---3--:R-:W-:Y:S02]  /*0a80*/  LOP3.LUT R2, R17, UR6, RZ, 0xfc, !PT ;  /* 0x0000000611027c12 */ /* 0x008fe4000f8efcff */
[----:B------:R-:W-:Y:S02]  /*0a90*/  IADD3 R10, PT, PT, R10, 0x1, RZ ;  /* 0x000000010a0a7810 */ /* 0x000fe40007ffe0ff */
[----:B------:R-:W-:Y:S02]  /*0aa0*/  ISETP.NE.U32.AND P1, PT, R2, RZ, PT ;  /* 0x000000ff0200720c */ /* 0x000fe40003f25070 */
[----:B------:R-:W-:-:S11]  /*0ab0*/  ISETP.NE.AND P0, PT, R10, RZ, PT ;  /* 0x000000ff0a00720c */ /* 0x000fd60003f05270 */
[----:B------:R-:W-:Y:S05]  /*0ac0*/  @P1 BRA `(.L_x_79) ;  /* 0x0000000000501947 */ /* 0x000fea0003800000 */
[----:B------:R-:W3:Y:S01]  /*0ad0*/  I2F.U32.RP R4, R18 ;  /* 0x0000001200047306 */ /* 0x000ee20000209000 */
[----:B------:R-:W-:-:S07]  /*0ae0*/  ISETP.NE.U32.AND P2, PT, R18, RZ, PT ;  /* 0x000000ff1200720c */ /* 0x000fce0003f45070 */
[----:B---3--:R-:W3:Y:S02]  /*0af0*/  MUFU.RCP R4, R4 ;  /* 0x0000000400047308 */ /* 0x008ee40000001000 */
[----:B---3--:R-:W-:-:S06]  /*0b00*/  VIADD R2, R4, 0xffffffe ;  /* 0x0ffffffe04027836 */ /* 0x008fcc0000000000 */
[----:B------:R3:W4:Y:S02]  /*0b10*/  F2I.FTZ.U32.TRUNC.NTZ R3, R2 ;  /* 0x0000000200037305 */ /* 0x000724000021f000 */
[----:B---3--:R-:W-:Y:S02]  /*0b20*/  IMAD.MOV.U32 R2, RZ, RZ, RZ ;  /* 0x000000ffff027224 */ /* 0x008fe400078e00ff */
[----:B----4-:R-:W-:-:S04]  /*0b30*/  IMAD.MOV R5, RZ, RZ, -R3 ;  /* 0x000000ffff057224 */ /* 0x010fc800078e0a03 */
[----:B------:R-:W-:-:S04]  /*0b40*/  IMAD R5, R5, R18, RZ ;  /* 0x0000001205057224 */ /* 0x000fc800078e02ff */
[----:B------:R-:W-:-:S06]  /*0b50*/  IMAD.HI.U32 R6, R3, R5, R2 ;  /* 0x0000000503067227 */ /* 0x000fcc00078e0002 */
[----:B--2---:R-:W-:-:S05]  /*0b60*/  IMAD.HI.U32 R6, R6, R11, RZ ;  /* 0x0000000b06067227 */ /* 0x004fca00078e00ff */
        /* <DEDUP_REMOVED lines=10> */
.L_x_79:
[----:B------:R-:W-:-:S07]  /*0c10*/  MOV R16, 0xc30 ;  /* 0x00000c3000107802 */ /* 0x000fce0000000f00 */
[----:B012---:R-:W-:Y:S05]  /*0c20*/  CALL.REL.NOINC `($__internal_6_$__cuda_sm20_rem_s64) ;  /* 0x0000000000247944 */ /* 0x007fea0003c00000 */
[----:B------:R-:W-:-:S04]  /*0c30*/  ISETP.NE.U32.AND P1, PT, R4, RZ, PT ;  /* 0x000000ff0400720c */ /* 0x000fc80003f25070 */
[----:B------:R-:W-:-:S13]  /*0c40*/  ISETP.NE.AND.EX P1, PT, R5, RZ, PT, P1 ;  /* 0x000000ff0500720c */ /* 0x000fda0003f25310 */
.L_x_80:
[----:B------:R-:W-:Y:S02]  /*0c50*/  IADD3 R18, P2, PT, R18, 0x1, RZ ;  /* 0x0000000112127810 */ /* 0x000fe40007f5e0ff */
[----:B------:R-:W-:-:S03]  /*0c60*/  SEL R0, R0, RZ, P1 ;  /* 0x000000ff00007207 */ /* 0x000fc60000800000 */
[----:B------:R-:W-:Y:S01]  /*0c70*/  IMAD.X R17, RZ, RZ, R17, P2 ;  /* 0x000000ffff117224 */ /* 0x000fe200010e0611 */
[----:B------:R-:W-:Y:S07]  /*0c80*/  @P0 BRA `(.L_x_81) ;  /* 0xfffffffc007c0947 */ /* 0x000fee000383ffff */
.L_x_68:
[----:B------:R-:W2:Y:S02]  /*0c90*/  LDC.64 R2, c[0x0][0x380] ;  /* 0x0000e000ff027b82 */ /* 0x000ea40000000a00 */
[----:B--2---:R-:W-:Y:S01]  /*0ca0*/  STG.E desc[UR4][R2.64], R0 ;  /* 0x0000000002007986 */ /* 0x004fe2000c101904 */
[----:B------:R-:W-:Y:S05]  /*0cb0*/  EXIT ;  /* 0x000000000000794d */ /* 0x000fea0003800000 */
        .weak           $__internal_6_$__cuda_sm20_rem_s64
        .type           $__internal_6_$__cuda_sm20_rem_s64,@function
        .size           $__internal_6_$__cuda_sm20_rem_s64,($__internal_7_$__cuda_sm20_sqrt_rn_f32_slowpath - $__internal_6_$__cuda_sm20_rem_s64)
$__internal_6_$__cuda_sm20_rem_s64:
[-C--:B------:R-:W-:Y:S02]  /*0cc0*/  IADD3 R3, P3, PT, RZ, -R18.reuse, RZ ;  /* 0x80000012ff037210 */ /* 0x080fe40007f7e0ff */
[----:B------:R-:W-:Y:S02]  /*0cd0*/  ISETP.GE.AND P2, PT, R17, RZ, PT ;  /* 0x000000ff1100720c */ /* 0x000fe40003f46270 */
[-C--:B------:R-:W-:Y:S02]  /*0ce0*/  IADD3.X R4, PT, PT, RZ, ~R17.reuse, RZ, P3, !PT ;  /* 0x80000011ff047210 */ /* 0x080fe40001ffe4ff */
[----:B------:R-:W-:Y:S02]  /*0cf0*/  SEL R2, R3, R18, !P2 ;  /* 0x0000001203027207 */ /* 0x000fe40005000000 */
[----:B------:R-:W-:-:S04]  /*0d00*/  SEL R3, R4, R17, !P2 ;  /* 0x0000001104037207 */ /* 0x000fc80005000000 */
[----:B------:R-:W0:Y:S08]  /*0d10*/  I2F.U64.RP R19, R2 ;  /* 0x0000000200137312 */ /* 0x000e300000309000 */
[----:B0-----:R-:W0:Y:S02]  /*0d20*/  MUFU.RCP R19, R19 ;  /* 0x0000001300137308 */ /* 0x001e240000001000 */
[----:B0-----:R-:W-:-:S06]  /*0d30*/  VIADD R4, R19, 0x1ffffffe ;  /* 0x1ffffffe13047836 */ /* 0x001fcc0000000000 */
[----:B------:R-:W0:Y:S02]  /*0d40*/  F2I.U64.TRUNC R4, R4 ;  /* 0x0000000400047311 */ /* 0x000e24000020d800 */
[----:B0-----:R-:W-:-:S04]  /*0d50*/  IMAD.WIDE.U32 R6, R4, R2, RZ ;  /* 0x0000000204067225 */ /* 0x001fc800078e00ff */
[----:B------:R-:W-:Y:S01]  /*0d60*/  IMAD R7, R4, R3, R7 ;  /* 0x0000000304077224 */ /* 0x000fe200078e0207 */
[----:B------:R-:W-:-:S03]  /*0d70*/  IADD3 R21, P2, PT, RZ, -R6, RZ ;  /* 0x80000006ff157210 */ /* 0x000fc60007f5e0ff */
[----:B------:R-:W-:Y:S02]  /*0d80*/  IMAD R7, R5, R2, R7 ;  /* 0x0000000205077224 */ /* 0x000fe400078e0207 */
[----:B------:R-:W-:-:S04]  /*0d90*/  IMAD.HI.U32 R6, R4, R21, RZ ;  /* 0x0000001504067227 */ /* 0x000fc800078e00ff */
[----:B------:R-:W-:Y:S02]  /*0da0*/  IMAD.X R23, RZ, RZ, ~R7, P2 ;  /* 0x000000ffff177224 */ /* 0x000fe400010e0e07 */
[----:B------:R-:W-:Y:S02]  /*0db0*/  IMAD.MOV.U32 R7, RZ, RZ, R4 ;  /* 0x000000ffff077224 */ /* 0x000fe400078e0004 */
[-C--:B------:R-:W-:Y:S02]  /*0dc0*/  IMAD R25, R5, R23.reuse, RZ ;  /* 0x0000001705197224 */ /* 0x080fe400078e02ff */
[----:B------:R-:W-:-:S04]  /*0dd0*/  IMAD.WIDE.U32 R6, P2, R4, R23, R6 ;  /* 0x0000001704067225 */ /* 0x000fc80007840006 */
[----:B------:R-:W-:-:S04]  /*0de0*/  IMAD.HI.U32 R19, R5, R23, RZ ;  /* 0x0000001705137227 */ /* 0x000fc800078e00ff */
[----:B------:R-:W-:Y:S01]  /*0df0*/  IMAD.HI.U32 R6, P3, R5, R21, R6 ;  /* 0x0000001505067227 */ /* 0x000fe20007860006 */
[----:B------:R-:W-:-:S04]  /*0e00*/  IADD3.X R19, PT, PT, R19, R5, RZ, P2, !PT ;  /* 0x0000000513137210 */ /* 0x000fc800017fe4ff */
[----:B------:R-:W-:-:S04]  /*0e10*/  IADD3 R7, P4, PT, R25, R6, RZ ;  /* 0x0000000619077210 */ /* 0x000fc80007f9e0ff */
[----:B------:R-:W-:Y:S01]  /*0e20*/  IADD3.X R19, PT, PT, RZ, RZ, R19, P4, P3 ;  /* 0x000000ffff137210 */ /* 0x000fe200027e6413 */
[----:B------:R-:W-:Y:S01]  /*0e30*/  IMAD.WIDE.U32 R4, R7, R2, RZ ;  /* 0x0000000207047225 */ /* 0x000fe200078e00ff */
[----:B------:R-:W-:-:S03]  /*0e40*/  ISETP.GE.AND P3, PT, R9, RZ, PT ;  /* 0x000000ff0900720c */ /* 0x000fc60003f66270 */
[----:B------:R-:W-:Y:S01]  /*0e50*/  IMAD R5, R7, R3, R5 ;  /* 0x0000000307057224 */ /* 0x000fe200078e0205 */
[----:B------:R-:W-:-:S03]  /*0e60*/  IADD3 R21, P2, PT, RZ, -R4, RZ ;  /* 0x80000004ff157210 */ /* 0x000fc60007f5e0ff */
[----:B------:R-:W-:Y:S02]  /*0e70*/  IMAD R5, R19, R2, R5 ;  /* 0x0000000213057224 */ /* 0x000fe400078e0205 */
[----:B------:R-:W-:-:S04]  /*0e80*/  IMAD.HI.U32 R6, R7, R21, RZ ;  /* 0x0000001507067227 */ /* 0x000fc800078e00ff */
[----:B------:R-:W-:Y:S01]  /*0e90*/  IMAD.X R4, RZ, RZ, ~R5, P2 ;  /* 0x000000ffff047224 */ /* 0x000fe200010e0e05 */
[----:B------:R-:W-:-:S03]  /*0ea0*/  IADD3 R5, P4, PT, RZ, -R8, RZ ;  /* 0x80000008ff057210 */ /* 0x000fc60007f9e0ff */
[----:B------:R-:W-:-:S04]  /*0eb0*/  IMAD.WIDE.U32 R6, P2, R7, R4, R6 ;  /* 0x0000000407067225 */ /* 0x000fc80007840006 */
[----:B------:R-:W-:Y:S02]  /*0ec0*/  IMAD.X R20, RZ, RZ, ~R9, P4 ;  /* 0x000000ffff147224 */ /* 0x000fe400020e0e09 */
[----:B------:R-:W-:Y:S01]  /*0ed0*/  IMAD.HI.U32 R6, P5, R19, R21, R6 ;  /* 0x0000001513067227 */ /* 0x000fe200078a0006 */
[----:B------:R-:W-:-:S03]  /*0ee0*/  SEL R7, R5, R8, !P3 ;  /* 0x0000000805077207 */ /* 0x000fc60005800000 */
[CC--:B------:R-:W-:Y:S02]  /*0ef0*/  IMAD R21, R19.reuse, R4.reuse, RZ ;  /* 0x0000000413157224 */ /* 0x0c0fe400078e02ff */
[----:B------:R-:W-:-:S03]  /*0f00*/  IMAD.HI.U32 R4, R19, R4, RZ ;  /* 0x0000000413047227 */ /* 0x000fc600078e00ff */
[----:B------:R-:W-:Y:S01]  /*0f10*/  IADD3 R6, P6, PT, R21, R6, RZ ;  /* 0x0000000615067210 */ /* 0x000fe20007fde0ff */
[----:B------:R-:W-:Y:S01]  /*0f20*/  IMAD.X R5, R4, 0x1, R19, P2 ;  /* 0x0000000104057824 */ /* 0x000fe200010e0613 */
[----:B------:R-:W-:-:S03]  /*0f30*/  SEL R19, R20, R9, !P3 ;  /* 0x0000000914137207 */ /* 0x000fc60005800000 */
[----:B------:R-:W-:Y:S01]  /*0f40*/  IMAD.HI.U32 R4, R6, R7, RZ ;  /* 0x0000000706047227 */ /* 0x000fe200078e00ff */
[----:B------:R-:W-:-:S03]  /*0f50*/  IADD3.X R20, PT, PT, RZ, RZ, R5, P6, P5 ;  /* 0x000000ffff147210 */ /* 0x000fc600037ea405 */
[----:B------:R-:W-:Y:S02]  /*0f60*/  HFMA2 R5, -RZ, RZ, 0, 0 ;  /* 0x00000000ff057431 */ /* 0x000fe400000001ff */
[-C--:B------:R-:W-:Y:S02]  /*0f70*/  IMAD R21, R20, R19.reuse, RZ ;  /* 0x0000001314157224 */ /* 0x080fe400078e02ff */
[----:B------:R-:W-:-:S04]  /*0f80*/  IMAD.WIDE.U32 R4, R6, R19, R4 ;  /* 0x0000001306047225 */ /* 0x000fc800078e0004 */
[----:B------:R-:W-:-:S04]  /*0f90*/  IMAD.HI.U32 R6, R20, R19, RZ ;  /* 0x0000001314067227 */ /* 0x000fc800078e00ff */
[----:B------:R-:W-:-:S04]  /*0fa0*/  IMAD.HI.U32 R4, P2, R20, R7, R4 ;  /* 0x0000000714047227 */ /* 0x000fc80007840004 */
[----:B------:R-:W-:Y:S01]  /*0fb0*/  IMAD.X R6, RZ, RZ, R6, P2 ;  /* 0x000000ffff067224 */ /* 0x000fe200010e0606 */
[----:B------:R-:W-:-:S05]  /*0fc0*/  IADD3 R21, P4, PT, R21, R4, RZ ;  /* 0x0000000415157210 */ /* 0x000fca0007f9e0ff */
[----:B------:R-:W-:-:S04]  /*0fd0*/  IMAD.WIDE.U32 R4, R21, R2, RZ ;  /* 0x0000000215047225 */ /* 0x000fc800078e00ff */
[----:B------:R-:W-:Y:S02]  /*0fe0*/  IMAD.X R23, RZ, RZ, R6, P4 ;  /* 0x000000ffff177224 */ /* 0x000fe400020e0606 */
[----:B------:R-:W-:Y:S01]  /*0ff0*/  IMAD R21, R21, R3, R5 ;  /* 0x0000000315157224 */ /* 0x000fe200078e0205 */
[----:B------:R-:W-:-:S03]  /*1000*/  IADD3 R5, P4, PT, -R4, R7, RZ ;  /* 0x0000000704057210 */ /* 0x000fc60007f9e1ff */
[-C--:B------:R-:W-:Y:S01]  /*1010*/  IMAD R4, R23, R2.reuse, R21 ;  /* 0x0000000217047224 */ /* 0x080fe200078e0215 */
[----:B------:R-:W-:-:S03]  /*1020*/  ISETP.GE.U32.AND P2, PT, R5, R2, PT ;  /* 0x000000020500720c */ /* 0x000fc60003f46070 */
[----:B------:R-:W-:Y:S01]  /*1030*/  IMAD.X R21, R19, 0x1, ~R4, P4 ;  /* 0x0000000113157824 */ /* 0x000fe200020e0e04 */
[----:B------:R-:W-:-:S04]  /*1040*/  IADD3 R7, P4, PT, R5, -R2, RZ ;  /* 0x8000000205077210 */ /* 0x000fc80007f9e0ff */
[CC--:B------:R-:W-:Y:S02]  /*1050*/  ISETP.GE.U32.AND.EX P2, PT, R21.reuse, R3.reuse, PT, P2 ;  /* 0x000000031500720c */ /* 0x0c0fe40003f46120 */
[----:B------:R-:W-:Y:S02]  /*1060*/  IADD3.X R19, PT, PT, R21, ~R3, RZ, P4, !PT ;  /* 0x8000000315137210 */ /* 0x000fe400027fe4ff */
[----:B------:R-:W-:Y:S02]  /*1070*/  SEL R7, R7, R5, P2 ;  /* 0x0000000507077207 */ /* 0x000fe40001000000 */
[----:B------:R-:W-:Y:S02]  /*1080*/  SEL R19, R19, R21, P2 ;  /* 0x0000001513137207 */ /* 0x000fe40001000000 */
[CC--:B------:R-:W-:Y:S02]  /*1090*/  ISETP.GE.U32.AND P2, PT, R7.reuse, R2.reuse, PT ;  /* 0x000000020700720c */ /* 0x0c0fe40003f46070 */
[----:B------:R-:W-:-:S02]  /*10a0*/  IADD3 R4, P4, PT, R7, -R2, RZ ;  /* 0x8000000207047210 */ /* 0x000fc40007f9e0ff */
[----:B------:R-:W-:-:S03]  /*10b0*/  ISETP.GE.U32.AND.EX P2, PT, R19, R3, PT, P2 ;  /* 0x000000031300720c */ /* 0x000fc60003f46120 */
[----:B------:R-:W-:Y:S01]  /*10c0*/  IMAD.X R5, R19, 0x1, ~R3, P4 ;  /* 0x0000000113057824 */ /* 0x000fe200020e0e03 */
[----:B------:R-:W-:-:S04]  /*10d0*/  SEL R4, R4, R7, P2 ;  /* 0x0000000704047207 */ /* 0x000fc80001000000 */
[----:B------:R-:W-:Y:S02]  /*10e0*/  SEL R5, R5, R19, P2 ;  /* 0x0000001305057207 */ /* 0x000fe40001000000 */
[-C--:B------:R-:W-:Y:S02]  /*10f0*/  IADD3 R3, P4, PT, RZ, -R4.reuse, RZ ;  /* 0x80000004ff037210 */ /* 0x080fe40007f9e0ff */
[----:B------:R-:W-:Y:S02]  /*1100*/  ISETP.NE.U32.AND P2, PT, R18, RZ, PT ;  /* 0x000000ff1200720c */ /* 0x000fe40003f45070 */
[----:B------:R-:W-:Y:S01]  /*1110*/  SEL R4, R3, R4, !P3 ;  /* 0x0000000403047207 */ /* 0x000fe20005800000 */
[----:B------:R-:W-:Y:S01]  /*1120*/  IMAD.X R2, RZ, RZ, ~R5, P4 ;  /* 0x000000ffff027224 */ /* 0x000fe200020e0e05 */
[----:B------:R-:W-:Y:S02]  /*1130*/  MOV R3, 0x0 ;  /* 0x0000000000037802 */ /* 0x000fe40000000f00 */
[----:B------:R-:W-:-:S02]  /*1140*/  ISETP.NE.AND.EX P2, PT, R17, RZ, PT, P2 ;  /* 0x000000ff1100720c */ /* 0x000fc40003f45320 */
[----:B------:R-:W-:Y:S01]  /*1150*/  SEL R5, R2, R5, !P3 ;  /* 0x0000000502057207 */ /* 0x000fe20005800000 */
[----:B------:R-:W-:Y:S01]  /*1160*/  IMAD.MOV.U32 R2, RZ, RZ, R16 ;  /* 0x000000ffff027224 */ /* 0x000fe200078e0010 */
[----:B------:R-:W-:Y:S02]  /*1170*/  SEL R4, R4, 0xffffffff, P2 ;  /* 0xffffffff04047807 */ /* 0x000fe40001000000 */
[----:B------:R-:W-:Y:S01]  /*1180*/  SEL R5, R5, 0xffffffff, P2 ;  /* 0xffffffff05057807 */ /* 0x000fe20001000000 */
[----:B------:R-:W-:Y:S06]  /*1190*/  RET.REL.NODEC R2 `(_Z7isprimePi) ;  /* 0xffffffec02987950 */ /* 0x000fec0003c3ffff */
        .weak           $__internal_7_$__cuda_sm20_sqrt_rn_f32_slowpath
        .type           $__internal_7_$__cuda_sm20_sqrt_rn_f32_slowpath,@function
        .size           $__internal_7_$__cuda_sm20_sqrt_rn_f32_slowpath,(.L_x_91 - $__internal_7_$__cuda_sm20_sqrt_rn_f32_slowpath)
$__internal_7_$__cuda_sm20_sqrt_rn_f32_slowpath:
[----:B------:R-:W-:-:S13]  /*11a0*/  LOP3.LUT P0, RZ, R0, 0x7fffffff, RZ, 0xc0, !PT ;  /* 0x7fffffff00ff7812 */ /* 0x000fda000780c0ff */
[----:B------:R-:W-:Y:S01]  /*11b0*/  @!P0 IMAD.MOV.U32 R2, RZ, RZ, R0 ;  /* 0x000000ffff028224 */ /* 0x000fe200078e0000 */
[----:B------:R-:W-:Y:S06]  /*11c0*/  @!P0 BRA `(.L_x_82) ;  /* 0x0000000000448947 */ /* 0x000fec0003800000 */
[----:B------:R-:W-:-:S13]  /*11d0*/  FSETP.GEU.FTZ.AND P0, PT, R0, RZ, PT ;  /* 0x000000ff0000720b */ /* 0x000fda0003f1e000 */
[----:B------:R-:W-:Y:S01]  /*11e0*/  @!P0 IMAD.MOV.U32 R2, RZ, RZ, 0x7fffffff ;  /* 0x7fffffffff028424 */ /* 0x000fe200078e00ff */
[----:B------:R-:W-:Y:S06]  /*11f0*/  @!P0 BRA `(.L_x_82) ;  /* 0x0000000000388947 */ /* 0x000fec0003800000 */
[----:B------:R-:W-:-:S13]  /*1200*/  FSETP.GTU.FTZ.AND P0, PT, |R0|, +INF , PT ;  /* 0x7f8000000000780b */ /* 0x000fda0003f1c200 */
[----:B------:R-:W-:Y:S01]  /*1210*/  @P0 FADD.FTZ R2, R0, 1 ;  /* 0x3f80000000020421 */ /* 0x000fe20000010000 */
[----:B------:R-:W-:Y:S06]  /*1220*/  @P0 BRA `(.L_x_82) ;  /* 0x00000000002c0947 */ /* 0x000fec0003800000 */
[----:B------:R-:W-:-:S13]  /*1230*/  FSETP.NEU.FTZ.AND P0, PT, |R0|, +INF , PT ;  /* 0x7f8000000000780b */ /* 0x000fda0003f1d200 */
[----:B------:R-:W-:Y:S01]  /*1240*/  @!P0 IMAD.MOV.U32 R2, RZ, RZ, R0 ;  /* 0x000000ffff028224 */ /* 0x000fe200078e0000 */
[----:B------:R-:W-:Y:S06]  /*1250*/  @!P0 BRA `(.L_x_82) ;  /* 0x0000000000208947 */ /* 0x000fec0003800000 */
[----:B------:R-:W-:-:S04]  /*1260*/  FFMA R0, R0, 1.84467440737095516160e+19, RZ ;  /* 0x5f80000000007823 */ /* 0x000fc800000000ff */
[----:B------:R-:W0:Y:S02]  /*1270*/  MUFU.RSQ R3, R0 ;  /* 0x0000000000037308 */ /* 0x000e240000001400 */
[----:B0-----:R-:W-:Y:S01]  /*1280*/  FMUL.FTZ R5, R0, R3 ;  /* 0x0000000300057220 */ /* 0x001fe20000410000 */
[----:B------:R-:W-:-:S03]  /*1290*/  FMUL.FTZ R3, R3, 0.5 ;  /* 0x3f00000003037820 */ /* 0x000fc60000410000 */
[----:B------:R-:W-:-:S04]  /*12a0*/  FADD.FTZ R2, -R5, -RZ ;  /* 0x800000ff05027221 */ /* 0x000fc80000010100 */
[----:B------:R-:W-:-:S04]  /*12b0*/  FFMA R2, R5, R2, R0 ;  /* 0x0000000205027223 */ /* 0x000fc80000000000 */
[----:B------:R-:W-:-:S04]  /*12c0*/  FFMA R2, R2, R3, R5 ;  /* 0x0000000302027223 */ /* 0x000fc80000000005 */
[----:B------:R-:W-:-:S07]  /*12d0*/  FMUL.FTZ R2, R2, 2.3283064365386962891e-10 ;  /* 0x2f80000002027820 */ /* 0x000fce0000410000 */
.L_x_82:
[----:B------:R-:W-:Y:S01]  /*12e0*/  MOV R0, R2 ;  /* 0x0000000200007202 */ /* 0x000fe20000000f00 */
[----:B------:R-:W-:Y:S02]  /*12f0*/  IMAD.MOV.U32 R2, RZ, RZ, R4 ;  /* 0x000000ffff027224 */ /* 0x000fe400078e0004 */
[----:B------:R-:W-:-:S04]  /*1300*/  IMAD.MOV.U32 R3, RZ, RZ, 0x0 ;  /* 0x00000000ff037424 */ /* 0x000fc800078e00ff */
[----:B------:R-:W-:Y:S05]  /*1310*/  RET.REL.NODEC R2 `(_Z7isprimePi) ;  /* 0xffffffec02387950 */ /* 0x000fea0003c3ffff */
.L_x_83:
        /* <DEDUP_REMOVED lines=14> */
.L_x_91:


//--------------------- .nv.shared.reserved.0     --------------------------
	.section	.nv.shared.reserved.0,"aw",@nobits
	.weak		__nv_reservedSMEM_offset_0_alias
	.size		__nv_reservedSMEM_offset_0_alias, 0, 64
	.other		__nv_reservedSMEM_offset_0_alias,@"STO_CUDA_RESERVED_SHARED STV_DEFAULT"
__nv_reservedSMEM_offset_0_alias:
	.zero		0
	.zero		64


//--------------------- .nv.constant0._Z7decryptPlS_ --------------------------
	.section	.nv.constant0._Z7decryptPlS_,"a",@progbits
	.sectionflags	@""
	.align	4
.nv.constant0._Z7decryptPlS_:
	.zero		912


//--------------------- .nv.constant0._Z7encryptPlS_ --------------------------
	.section	.nv.constant0._Z7encryptPlS_,"a",@progbits
	.sectionflags	@""
	.align	4
.nv.constant0._Z7encryptPlS_:
	.zero		912


//--------------------- .nv.constant0._Z2cePlS_S_ --------------------------
	.section	.nv.constant0._Z2cePlS_S_,"a",@progbits
	.sectionflags	@""
	.align	4
.nv.constant0._Z2cePlS_S_:
	.zero		920


//--------------------- .nv.constant0._Z7isprimePi --------------------------
	.section	.nv.constant0._Z7isprimePi,"a",@progbits
	.sectionflags	@""
	.align	4
.nv.constant0._Z7isprimePi:
	.zero		904


//--------------------- SYMBOLS --------------------------

	.type		.nv.reservedSmem.offset0,@object
	.size		.nv.reservedSmem.offset0,0x4
